	.target	sm_100a

	.elftype	@"ET_EXEC"


//--------------------- .note.nv.tkinfo           --------------------------
	.section	.note.nv.tkinfo,"",@"SHT_NOTE"
	.sectionflags	@"SHF_NOTE_NV_TKINFO"
	.tkinfo
        /*0018*/ 	.word	0x00000002
        /*0030*/ 	.string	""
        /*0030*/ 	.string	"ptxas"
        /*0030*/ 	.string	"Cuda compilation tools, release 13.0, V13.0.88"
        /*0030*/ 	.string	"Build cuda_13.0.r13.0/compiler.36424714_0"
        /*0030*/ 	.string	"-arch sm_100a -m 64 "



//--------------------- .note.nv.cuinfo           --------------------------
	.section	.note.nv.cuinfo,"",@"SHT_NOTE"
	.sectionflags	@"SHF_NOTE_NV_CUINFO"
        /*0018*/ 	.short	0x0002
        /*001a*/ 	.short	0x0064
        /*001c*/ 	.short	0x0082
	.zero		2


//--------------------- .nv.info                  --------------------------
	.section	.nv.info,"",@"SHT_CUDA_INFO"
	.align	4


	//----- nvinfo : EIATTR_REGCOUNT
	.align		4
        /*0000*/ 	.byte	0x04, 0x2f
        /*0002*/ 	.short	(.L_19 - .L_18)
	.align		4
.L_18:
        /*0004*/ 	.word	index@(_ZN7cutlass13device_kernelINS_4gemm6kernel13GemmUniversalIN4cute5tupleIJiiiiEEENS1_10collective13CollectiveMmaINS1_35MainloopSm100TmaUmmaWarpSpecializedILi27ELi2ELi4ENS5_IJNS4_1CILi4EEENSA_ILi1EEESC_EEEEENS5_IJNSA_ILi64EEESF_SF_EEENS_12float_e5m2_tENS5_IJlSC_lEEESH_SI_NS4_8TiledMMAINS4_8MMA_AtomIJNS4_10MMA_TraitsINS4_19SM100_MMA_F8F6F4_SSEJSH_SH_fSF_SF_NS4_17integral_constantINS4_4UMMA5MajorELSP_0EEESQ_NSN_INSO_7ScaleInELSR_0EEESS_EEEEEENS4_6LayoutINS5_IJSC_SC_SC_EEENS5_IJNSA_ILi0EEESX_SX_EEEEENS5_IJNS4_10UnderscoreES10_S10_EEEEENS4_13SM90_TMA_LOADENS4_14ComposedLayoutINS4_7SwizzleILi2ELi4ELi3EEENS4_18smem_ptr_flag_bitsILi8EEENSV_INS5_IJNSA_ILi8EEESF_EEENS5_IJSF_SC_EEEEEEEvNS4_8identityENS4_23SM90_TMA_LOAD_MULTICASTES1D_vS1E_EENS_8epilogue10collective18CollectiveEpilogueINS1H_23Sm100TmaWarpSpecializedILi1ELi1ELi32ELb0ELb0EEEJSG_NS5_IJNSV_ISF_SC_EES1M_EEESH_SI_SH_SI_NS1H_6fusion15FusionCallbacksIS1L_NS1O_17LinearCombinationISH_fSH_fLNS_15FloatRoundStyleE2EEESG_S1N_JEEENS4_5SM1004TMEM4LOAD26SM100_TMEM_LOAD_16dp32b32xES13_S1D_NS4_39AutoVectorizingCopyWithAssumedAlignmentILi128EEENS4_14SM90_TMA_STOREES1D_S1Z_S1Z_EEEvvEEEEvNT_6ParamsE)
        /*0008*/ 	.word	0x00000059


	//----- nvinfo : EIATTR_FRAME_SIZE
	.align		4
.L_19:
        /*000c*/ 	.byte	0x04, 0x11
        /*000e*/ 	.short	(.L_21 - .L_20)
	.align		4
.L_20:
        /*0010*/ 	.word	index@($__internal_2_$__cuda_sm10x_tcgen05_guardrail_trap_unallocated_columns_being_dealloced)
        /*0014*/ 	.word	0x00000000


	//----- nvinfo : EIATTR_FRAME_SIZE
	.align		4
.L_21:
        /*0018*/ 	.byte	0x04, 0x11
        /*001a*/ 	.short	(.L_23 - .L_22)
	.align		4
.L_22:
        /*001c*/ 	.word	index@($__internal_1_$__cuda_sm10x_tcgen05_guardrail_trap_phase_invalid_during_alloc)
        /*0020*/ 	.word	0x00000000


	//----- nvinfo : EIATTR_FRAME_SIZE
	.align		4
.L_23:
        /*0024*/ 	.byte	0x04, 0x11
        /*0026*/ 	.short	(.L_25 - .L_24)
	.align		4
.L_24:
        /*0028*/ 	.word	index@($__internal_0_$__cuda_sm10x_tcgen05_guardrail_trap_col_being_dealloced_not_returned_by_alloc)
        /*002c*/ 	.word	0x00000000


	//----- nvinfo : EIATTR_FRAME_SIZE
	.align		4
.L_25:
        /*0030*/ 	.byte	0x04, 0x11
        /*0032*/ 	.short	(.L_27 - .L_26)
	.align		4
.L_26:
        /*0034*/ 	.word	index@(_ZN7cutlass13device_kernelINS_4gemm6kernel13GemmUniversalIN4cute5tupleIJiiiiEEENS1_10collective13CollectiveMmaINS1_35MainloopSm100TmaUmmaWarpSpecializedILi27ELi2ELi4ENS5_IJNS4_1CILi4EEENSA_ILi1EEESC_EEEEENS5_IJNSA_ILi64EEESF_SF_EEENS_12float_e5m2_tENS5_IJlSC_lEEESH_SI_NS4_8TiledMMAINS4_8MMA_AtomIJNS4_10MMA_TraitsINS4_19SM100_MMA_F8F6F4_SSEJSH_SH_fSF_SF_NS4_17integral_constantINS4_4UMMA5MajorELSP_0EEESQ_NSN_INSO_7ScaleInELSR_0EEESS_EEEEEENS4_6LayoutINS5_IJSC_SC_SC_EEENS5_IJNSA_ILi0EEESX_SX_EEEEENS5_IJNS4_10UnderscoreES10_S10_EEEEENS4_13SM90_TMA_LOADENS4_14ComposedLayoutINS4_7SwizzleILi2ELi4ELi3EEENS4_18smem_ptr_flag_bitsILi8EEENSV_INS5_IJNSA_ILi8EEESF_EEENS5_IJSF_SC_EEEEEEEvNS4_8identityENS4_23SM90_TMA_LOAD_MULTICASTES1D_vS1E_EENS_8epilogue10collective18CollectiveEpilogueINS1H_23Sm100TmaWarpSpecializedILi1ELi1ELi32ELb0ELb0EEEJSG_NS5_IJNSV_ISF_SC_EES1M_EEESH_SI_SH_SI_NS1H_6fusion15FusionCallbacksIS1L_NS1O_17LinearCombinationISH_fSH_fLNS_15FloatRoundStyleE2EEESG_S1N_JEEENS4_5SM1004TMEM4LOAD26SM100_TMEM_LOAD_16dp32b32xES13_S1D_NS4_39AutoVectorizingCopyWithAssumedAlignmentILi128EEENS4_14SM90_TMA_STOREES1D_S1Z_S1Z_EEEvvEEEEvNT_6ParamsE)
        /*0038*/ 	.word	0x00000000


	//----- nvinfo : EIATTR_MIN_STACK_SIZE
	.align		4
.L_27:
        /*003c*/ 	.byte	0x04, 0x12
        /*003e*/ 	.short	(.L_29 - .L_28)
	.align		4
.L_28:
        /*0040*/ 	.word	index@(_ZN7cutlass13device_kernelINS_4gemm6kernel13GemmUniversalIN4cute5tupleIJiiiiEEENS1_10collective13CollectiveMmaINS1_35MainloopSm100TmaUmmaWarpSpecializedILi27ELi2ELi4ENS5_IJNS4_1CILi4EEENSA_ILi1EEESC_EEEEENS5_IJNSA_ILi64EEESF_SF_EEENS_12float_e5m2_tENS5_IJlSC_lEEESH_SI_NS4_8TiledMMAINS4_8MMA_AtomIJNS4_10MMA_TraitsINS4_19SM100_MMA_F8F6F4_SSEJSH_SH_fSF_SF_NS4_17integral_constantINS4_4UMMA5MajorELSP_0EEESQ_NSN_INSO_7ScaleInELSR_0EEESS_EEEEEENS4_6LayoutINS5_IJSC_SC_SC_EEENS5_IJNSA_ILi0EEESX_SX_EEEEENS5_IJNS4_10UnderscoreES10_S10_EEEEENS4_13SM90_TMA_LOADENS4_14ComposedLayoutINS4_7SwizzleILi2ELi4ELi3EEENS4_18smem_ptr_flag_bitsILi8EEENSV_INS5_IJNSA_ILi8EEESF_EEENS5_IJSF_SC_EEEEEEEvNS4_8identityENS4_23SM90_TMA_LOAD_MULTICASTES1D_vS1E_EENS_8epilogue10collective18CollectiveEpilogueINS1H_23Sm100TmaWarpSpecializedILi1ELi1ELi32ELb0ELb0EEEJSG_NS5_IJNSV_ISF_SC_EES1M_EEESH_SI_SH_SI_NS1H_6fusion15FusionCallbacksIS1L_NS1O_17LinearCombinationISH_fSH_fLNS_15FloatRoundStyleE2EEESG_S1N_JEEENS4_5SM1004TMEM4LOAD26SM100_TMEM_LOAD_16dp32b32xES13_S1D_NS4_39AutoVectorizingCopyWithAssumedAlignmentILi128EEENS4_14SM90_TMA_STOREES1D_S1Z_S1Z_EEEvvEEEEvNT_6ParamsE)
        /*0044*/ 	.word	0x00000000
.L_29:


//--------------------- .nv.compat                --------------------------
	.section	.nv.compat,"",@"SHT_CUDA_COMPAT_INFO"
	.align	4
        /*0000*/ 	.byte	0x02, 0x09, 0x01, 0x00, 0x02, 0x02, 0x02, 0x00, 0x02, 0x05, 0x05, 0x00, 0x03, 0x07, 0x01, 0x01
        /*0010*/ 	.byte	0x02, 0x03, 0x01, 0x00, 0x02, 0x06, 0x01, 0x00, 0x04, 0x0b, 0x08, 0x00, 0x09, 0x00, 0x00, 0x00
        /*0020*/ 	.byte	0x00, 0x00, 0x00, 0x00


//--------------------- .nv.info._ZN7cutlass13device_kernelINS_4gemm6kernel13GemmUniversalIN4cute5tupleIJiiiiEEENS1_10collective13CollectiveMmaINS1_35MainloopSm100TmaUmmaWarpSpecializedILi27ELi2ELi4ENS5_IJNS4_1CILi4EEENSA_ILi1EEESC_EEEEENS5_IJNSA_ILi64EEESF_SF_EEENS_12float_e5m2_tENS5_IJlSC_lEEESH_SI_NS4_8TiledMMAINS4_8MMA_AtomIJNS4_10MMA_TraitsINS4_19SM100_MMA_F8F6F4_SSEJSH_SH_fSF_SF_NS4_17integral_constantINS4_4UMMA5MajorELSP_0EEESQ_NSN_INSO_7ScaleInELSR_0EEESS_EEEEEENS4_6LayoutINS5_IJSC_SC_SC_EEENS5_IJNSA_ILi0EEESX_SX_EEEEENS5_IJNS4_10UnderscoreES10_S10_EEEEENS4_13SM90_TMA_LOADENS4_14ComposedLayoutINS4_7SwizzleILi2ELi4ELi3EEENS4_18smem_ptr_flag_bitsILi8EEENSV_INS5_IJNSA_ILi8EEESF_EEENS5_IJSF_SC_EEEEEEEvNS4_8identityENS4_23SM90_TMA_LOAD_MULTICASTES1D_vS1E_EENS_8epilogue10collective18CollectiveEpilogueINS1H_23Sm100TmaWarpSpecializedILi1ELi1ELi32ELb0ELb0EEEJSG_NS5_IJNSV_ISF_SC_EES1M_EEESH_SI_SH_SI_NS1H_6fusion15FusionCallbacksIS1L_NS1O_17LinearCombinationISH_fSH_fLNS_15FloatRoundStyleE2EEESG_S1N_JEEENS4_5SM1004TMEM4LOAD26SM100_TMEM_LOAD_16dp32b32xES13_S1D_NS4_39AutoVectorizingCopyWithAssumedAlignmentILi128EEENS4_14SM90_TMA_STOREES1D_S1Z_S1Z_EEEvvEEEEvNT_6ParamsE --------------------------
	.section	.nv.info._ZN7cutlass13device_kernelINS_4gemm6kernel13GemmUniversalIN4cute5tupleIJiiiiEEENS1_10collective13CollectiveMmaINS1_35MainloopSm100TmaUmmaWarpSpecializedILi27ELi2ELi4ENS5_IJNS4_1CILi4EEENSA_ILi1EEESC_EEEEENS5_IJNSA_ILi64EEESF_SF_EEENS_12float_e5m2_tENS5_IJlSC_lEEESH_SI_NS4_8TiledMMAINS4_8MMA_AtomIJNS4_10MMA_TraitsINS4_19SM100_MMA_F8F6F4_SSEJSH_SH_fSF_SF_NS4_17integral_constantINS4_4UMMA5MajorELSP_0EEESQ_NSN_INSO_7ScaleInELSR_0EEESS_EEEEEENS4_6LayoutINS5_IJSC_SC_SC_EEENS5_IJNSA_ILi0EEESX_SX_EEEEENS5_IJNS4_10UnderscoreES10_S10_EEEEENS4_13SM90_TMA_LOADENS4_14ComposedLayoutINS4_7SwizzleILi2ELi4ELi3EEENS4_18smem_ptr_flag_bitsILi8EEENSV_INS5_IJNSA_ILi8EEESF_EEENS5_IJSF_SC_EEEEEEEvNS4_8identityENS4_23SM90_TMA_LOAD_MULTICASTES1D_vS1E_EENS_8epilogue10collective18CollectiveEpilogueINS1H_23Sm100TmaWarpSpecializedILi1ELi1ELi32ELb0ELb0EEEJSG_NS5_IJNSV_ISF_SC_EES1M_EEESH_SI_SH_SI_NS1H_6fusion15FusionCallbacksIS1L_NS1O_17LinearCombinationISH_fSH_fLNS_15FloatRoundStyleE2EEESG_S1N_JEEENS4_5SM1004TMEM4LOAD26SM100_TMEM_LOAD_16dp32b32xES13_S1D_NS4_39AutoVectorizingCopyWithAssumedAlignmentILi128EEENS4_14SM90_TMA_STOREES1D_S1Z_S1Z_EEEvvEEEEvNT_6ParamsE,"",@"SHT_CUDA_INFO"
	.sectionflags	@""
	.align	4


	//----- nvinfo : EIATTR_CUDA_API_VERSION
	.align		4
        /*0000*/ 	.byte	0x04, 0x37
        /*0002*/ 	.short	(.L_31 - .L_30)
.L_30:
        /*0004*/ 	.word	0x00000082


	//----- nvinfo : EIATTR_KPARAM_INFO
	.align		4
.L_31:
        /*0008*/ 	.byte	0x04, 0x17
        /*000a*/ 	.short	(.L_33 - .L_32)
.L_32:
        /*000c*/ 	.word	0x00000000
        /*0010*/ 	.short	0x0000
        /*0012*/ 	.short	0x0000
        /*0014*/ 	.byte	0x00, 0xf0, 0x01, 0x20


	//----- nvinfo : EIATTR_AT_ENTRY_FRAGMENTS
	.align		4
.L_33:
        /*0018*/ 	.byte	0x04, 0x4f
        /*001a*/ 	.short	(.L_35 - .L_34)


	//   ....[0]....
.L_34:
        /*001c*/ 	.word	0x00000006


	//----- nvinfo : EIATTR_RESERVED_SMEM_USED
	.align		4
.L_35:
        /*0020*/ 	.byte	0x01, 0x41
	.zero		2


	//----- nvinfo : EIATTR_SPARSE_MMA_MASK
	.align		4
        /*0024*/ 	.byte	0x03, 0x50
        /*0026*/ 	.short	0x0000


	//----- nvinfo : EIATTR_TCGEN05_1CTA_USED
	.align		4
        /*0028*/ 	.byte	0x01, 0x51
	.zero		2


	//----- nvinfo : EIATTR_MAXREG_COUNT
	.align		4
        /*002c*/ 	.byte	0x03, 0x1b
        /*002e*/ 	.short	0x00ff


	//----- nvinfo : EIATTR_NUM_BARRIERS
	.align		4
        /*0030*/ 	.byte	0x02, 0x4c
        /*0032*/ 	.byte	0x07
	.zero		1


	//----- nvinfo : EIATTR_EXTERNS
	.align		4
        /*0034*/ 	.byte	0x04, 0x0f
        /*0036*/ 	.short	(.L_37 - .L_36)


	//   ....[0]....
	.align		4
.L_36:
        /*0038*/ 	.word	index@(__assertfail)


	//----- nvinfo : EIATTR_MERCURY_ISA_VERSION
	.align		4
.L_37:
        /*003c*/ 	.byte	0x03, 0x5f
        /*003e*/ 	.short	0x0101


	//----- nvinfo : EIATTR_INT_WARP_WIDE_INSTR_OFFSETS
	.align		4
        /*0040*/ 	.byte	0x04, 0x31
        /*0042*/ 	.short	(.L_39 - .L_38)


	//   ....[0]....
.L_38:
        /*0044*/ 	.word	0x00004b80


	//   ....[1]....
        /*0048*/ 	.word	0x00004bb0


	//   ....[2]....
        /*004c*/ 	.word	0x00004bd0


	//   ....[3]....
        /*0050*/ 	.word	0x000057b0


	//   ....[4]....
        /*0054*/ 	.word	0x00005860


	//----- nvinfo : EIATTR_COOP_GROUP_MASK_REGIDS
	.align		4
.L_39:
        /*0058*/ 	.byte	0x04, 0x29
        /*005a*/ 	.short	(.L_41 - .L_40)


	//   ....[0]....
.L_40:
        /*005c*/ 	.word	0xffffffff


	//   ....[1]....
        /*0060*/ 	.word	0xffffffff


	//   ....[2]....
        /*0064*/ 	.word	0xffffffff


	//   ....[3]....
        /*0068*/ 	.word	0xffffffff


	//   ....[4]....
        /*006c*/ 	.word	0xffffffff


	//   ....[5]....
        /*0070*/ 	.word	0xffffffff


	//   ....[6]....
        /*0074*/ 	.word	0xffffffff


	//   ....[7]....
        /*0078*/ 	.word	0xffffffff


	//   ....[8]....
        /*007c*/ 	.word	0xffffffff


	//   ....[9]....
        /*0080*/ 	.word	0xffffffff


	//   ....[10]....
        /*0084*/ 	.word	0xffffffff


	//   ....[11]....
        /*0088*/ 	.word	0xffffffff


	//   ....[12]....
        /*008c*/ 	.word	0xffffffff


	//   ....[13]....
        /*0090*/ 	.word	0xffffffff


	//----- nvinfo : EIATTR_COOP_GROUP_INSTR_OFFSETS
	.align		4
.L_41:
        /*0094*/ 	.byte	0x04, 0x28
        /*0096*/ 	.short	(.L_43 - .L_42)


	//   ....[0]....
.L_42:
        /*0098*/ 	.word	0x00000080


	//   ....[1]....
        /*009c*/ 	.word	0x000004e0


	//   ....[2]....
        /*00a0*/ 	.word	0x00000980


	//   ....[3]....
        /*00a4*/ 	.word	0x00000ac0


	//   ....[4]....
        /*00a8*/ 	.word	0x00000bc0


	//   ....[5]....
        /*00ac*/ 	.word	0x00000d30


	//   ....[6]....
        /*00b0*/ 	.word	0x00000ed0


	//   ....[7]....
        /*00b4*/ 	.word	0x00001090


	//   ....[8]....
        /*00b8*/ 	.word	0x000022c0


	//   ....[9]....
        /*00bc*/ 	.word	0x00003e50


	//   ....[10]....
        /*00c0*/ 	.word	0x00004060


	//   ....[11]....
        /*00c4*/ 	.word	0x00004090


	//   ....[12]....
        /*00c8*/ 	.word	0x00004a60


	//   ....[13]....
        /*00cc*/ 	.word	0x00004c90


	//----- nvinfo : EIATTR_VRC_CTA_INIT_COUNT
	.align		4
.L_43:
        /*00d0*/ 	.byte	0x02, 0x4a
        /*00d2*/ 	.byte	0x80
	.zero		1


	//----- nvinfo : EIATTR_SYSCALL_OFFSETS
	.align		4
        /*00d4*/ 	.byte	0x04, 0x46
        /*00d6*/ 	.short	(.L_45 - .L_44)


	//   ....[0]....
.L_44:
        /*00d8*/ 	.word	0x000063d0


	//   ....[1]....
        /*00dc*/ 	.word	0x00006510


	//   ....[2]....
        /*00e0*/ 	.word	0x00006c90


	//----- nvinfo : EIATTR_MBARRIER_INSTR_OFFSETS
	.align		4
.L_45:
        /*00e4*/ 	.byte	0x04, 0x39
        /*00e6*/ 	.short	(.L_47 - .L_46)


	//   ....[0]....
.L_46:
        /*00e8*/ 	.word	0x00000600
        /*00ec*/ 	.word	0x000000ff
        /*00f0*/ 	.word	0x00000000
        /*00f4*/ 	.short	0x0100
        /*00f6*/ 	.byte	0x04
	.zero		1


	//   ....[1]....
        /*00f8*/ 	.word	0x00000610
        /*00fc*/ 	.word	0x000000ff
        /*0100*/ 	.word	0x000000d8
        /*0104*/ 	.short	0x0100
        /*0106*/ 	.byte	0x04
	.zero		1


	//   ....[2]....
        /*0108*/ 	.word	0x00000620
        /*010c*/ 	.word	0x000000ff
        /*0110*/ 	.word	0x00000008
        /*0114*/ 	.short	0x0100
        /*0116*/ 	.byte	0x04
	.zero		1


	//   ....[3]....
        /*0118*/ 	.word	0x00000630
        /*011c*/ 	.word	0x000000ff
        /*0120*/ 	.word	0x000000e0
        /*0124*/ 	.short	0x0100
        /*0126*/ 	.byte	0x04
	.zero		1


	//   ....[4]....
        /*0128*/ 	.word	0x00000640
        /*012c*/ 	.word	0x000000ff
        /*0130*/ 	.word	0x00000010
        /*0134*/ 	.short	0x0100
        /*0136*/ 	.byte	0x04
	.zero		1


	//   ....[5]....
        /*0138*/ 	.word	0x00000650
        /*013c*/ 	.word	0x000000ff
        /*0140*/ 	.word	0x000000e8
        /*0144*/ 	.short	0x0100
        /*0146*/ 	.byte	0x04
	.zero		1


	//   ....[6]....
        /*0148*/ 	.word	0x00000660
        /*014c*/ 	.word	0x000000ff
        /*0150*/ 	.word	0x00000018
        /*0154*/ 	.short	0x0100
        /*0156*/ 	.byte	0x04
	.zero		1


	//   ....[7]....
        /*0158*/ 	.word	0x00000670
        /*015c*/ 	.word	0x000000ff
        /*0160*/ 	.word	0x000000f0
        /*0164*/ 	.short	0x0100
        /*0166*/ 	.byte	0x04
	.zero		1


	//   ....[8]....
        /*0168*/ 	.word	0x00000680
        /*016c*/ 	.word	0x000000ff
        /*0170*/ 	.word	0x00000020
        /*0174*/ 	.short	0x0100
        /*0176*/ 	.byte	0x04
	.zero		1


	//   ....[9]....
        /*0178*/ 	.word	0x00000690
        /*017c*/ 	.word	0x000000ff
        /*0180*/ 	.word	0x000000f8
        /*0184*/ 	.short	0x0100
        /*0186*/ 	.byte	0x04
	.zero		1


	//   ....[10]....
        /*0188*/ 	.word	0x000006a0
        /*018c*/ 	.word	0x000000ff
        /*0190*/ 	.word	0x00000028
        /*0194*/ 	.short	0x0100
        /*0196*/ 	.byte	0x04
	.zero		1


	//   ....[11]....
        /*0198*/ 	.word	0x000006b0
        /*019c*/ 	.word	0x000000ff
        /*01a0*/ 	.word	0x00000100
        /*01a4*/ 	.short	0x0100
        /*01a6*/ 	.byte	0x04
	.zero		1


	//   ....[12]....
        /*01a8*/ 	.word	0x000006c0
        /*01ac*/ 	.word	0x000000ff
        /*01b0*/ 	.word	0x00000030
        /*01b4*/ 	.short	0x0100
        /*01b6*/ 	.byte	0x04
	.zero		1


	//   ....[13]....
        /*01b8*/ 	.word	0x000006d0
        /*01bc*/ 	.word	0x000000ff
        /*01c0*/ 	.word	0x00000108
        /*01c4*/ 	.short	0x0100
        /*01c6*/ 	.byte	0x04
	.zero		1


	//   ....[14]....
        /*01c8*/ 	.word	0x000006e0
        /*01cc*/ 	.word	0x000000ff
        /*01d0*/ 	.word	0x00000038
        /*01d4*/ 	.short	0x0100
        /*01d6*/ 	.byte	0x04
	.zero		1


	//   ....[15]....
        /*01d8*/ 	.word	0x000006f0
        /*01dc*/ 	.word	0x000000ff
        /*01e0*/ 	.word	0x00000110
        /*01e4*/ 	.short	0x0100
        /*01e6*/ 	.byte	0x04
	.zero		1


	//   ....[16]....
        /*01e8*/ 	.word	0x00000700
        /*01ec*/ 	.word	0x000000ff
        /*01f0*/ 	.word	0x00000040
        /*01f4*/ 	.short	0x0100
        /*01f6*/ 	.byte	0x04
	.zero		1


	//   ....[17]....
        /*01f8*/ 	.word	0x00000710
        /*01fc*/ 	.word	0x000000ff
        /*0200*/ 	.word	0x00000118
        /*0204*/ 	.short	0x0100
        /*0206*/ 	.byte	0x04
	.zero		1


	//   ....[18]....
        /*0208*/ 	.word	0x00000720
        /*020c*/ 	.word	0x000000ff
        /*0210*/ 	.word	0x00000048
        /*0214*/ 	.short	0x0100
        /*0216*/ 	.byte	0x04
	.zero		1


	//   ....[19]....
        /*0218*/ 	.word	0x00000730
        /*021c*/ 	.word	0x000000ff
        /*0220*/ 	.word	0x00000120
        /*0224*/ 	.short	0x0100
        /*0226*/ 	.byte	0x04
	.zero		1


	//   ....[20]....
        /*0228*/ 	.word	0x00000740
        /*022c*/ 	.word	0x000000ff
        /*0230*/ 	.word	0x00000050
        /*0234*/ 	.short	0x0100
        /*0236*/ 	.byte	0x04
	.zero		1


	//   ....[21]....
        /*0238*/ 	.word	0x00000750
        /*023c*/ 	.word	0x000000ff
        /*0240*/ 	.word	0x00000128
        /*0244*/ 	.short	0x0100
        /*0246*/ 	.byte	0x04
	.zero		1


	//   ....[22]....
        /*0248*/ 	.word	0x00000760
        /*024c*/ 	.word	0x000000ff
        /*0250*/ 	.word	0x00000058
        /*0254*/ 	.short	0x0100
        /*0256*/ 	.byte	0x04
	.zero		1


	//   ....[23]....
        /*0258*/ 	.word	0x00000770
        /*025c*/ 	.word	0x000000ff
        /*0260*/ 	.word	0x00000130
        /*0264*/ 	.short	0x0100
        /*0266*/ 	.byte	0x04
	.zero		1


	//   ....[24]....
        /*0268*/ 	.word	0x00000780
        /*026c*/ 	.word	0x000000ff
        /*0270*/ 	.word	0x00000060
        /*0274*/ 	.short	0x0100
        /*0276*/ 	.byte	0x04
	.zero		1


	//   ....[25]....
        /*0278*/ 	.word	0x00000790
        /*027c*/ 	.word	0x000000ff
        /*0280*/ 	.word	0x00000138
        /*0284*/ 	.short	0x0100
        /*0286*/ 	.byte	0x04
	.zero		1


	//   ....[26]....
        /*0288*/ 	.word	0x000007a0
        /*028c*/ 	.word	0x000000ff
        /*0290*/ 	.word	0x00000068
        /*0294*/ 	.short	0x0100
        /*0296*/ 	.byte	0x04
	.zero		1


	//   ....[27]....
        /*0298*/ 	.word	0x000007b0
        /*029c*/ 	.word	0x000000ff
        /*02a0*/ 	.word	0x00000140
        /*02a4*/ 	.short	0x0100
        /*02a6*/ 	.byte	0x04
	.zero		1


	//   ....[28]....
        /*02a8*/ 	.word	0x000007c0
        /*02ac*/ 	.word	0x000000ff
        /*02b0*/ 	.word	0x00000070
        /*02b4*/ 	.short	0x0100
        /*02b6*/ 	.byte	0x04
	.zero		1


	//   ....[29]....
        /*02b8*/ 	.word	0x000007d0
        /*02bc*/ 	.word	0x000000ff
        /*02c0*/ 	.word	0x00000148
        /*02c4*/ 	.short	0x0100
        /*02c6*/ 	.byte	0x04
	.zero		1


	//   ....[30]....
        /*02c8*/ 	.word	0x000007e0
        /*02cc*/ 	.word	0x000000ff
        /*02d0*/ 	.word	0x00000078
        /*02d4*/ 	.short	0x0100
        /*02d6*/ 	.byte	0x04
	.zero		1


	//   ....[31]....
        /*02d8*/ 	.word	0x000007f0
        /*02dc*/ 	.word	0x000000ff
        /*02e0*/ 	.word	0x00000150
        /*02e4*/ 	.short	0x0100
        /*02e6*/ 	.byte	0x04
	.zero		1


	//   ....[32]....
        /*02e8*/ 	.word	0x00000800
        /*02ec*/ 	.word	0x000000ff
        /*02f0*/ 	.word	0x00000080
        /*02f4*/ 	.short	0x0100
        /*02f6*/ 	.byte	0x04
	.zero		1


	//   ....[33]....
        /*02f8*/ 	.word	0x00000810
        /*02fc*/ 	.word	0x000000ff
        /*0300*/ 	.word	0x00000158
        /*0304*/ 	.short	0x0100
        /*0306*/ 	.byte	0x04
	.zero		1


	//   ....[34]....
        /*0308*/ 	.word	0x00000820
        /*030c*/ 	.word	0x000000ff
        /*0310*/ 	.word	0x00000088
        /*0314*/ 	.short	0x0100
        /*0316*/ 	.byte	0x04
	.zero		1


	//   ....[35]....
        /*0318*/ 	.word	0x00000830
        /*031c*/ 	.word	0x000000ff
        /*0320*/ 	.word	0x00000160
        /*0324*/ 	.short	0x0100
        /*0326*/ 	.byte	0x04
	.zero		1


	//   ....[36]....
        /*0328*/ 	.word	0x00000840
        /*032c*/ 	.word	0x000000ff
        /*0330*/ 	.word	0x00000090
        /*0334*/ 	.short	0x0100
        /*0336*/ 	.byte	0x04
	.zero		1


	//   ....[37]....
        /*0338*/ 	.word	0x00000850
        /*033c*/ 	.word	0x000000ff
        /*0340*/ 	.word	0x00000168
        /*0344*/ 	.short	0x0100
        /*0346*/ 	.byte	0x04
	.zero		1


	//   ....[38]....
        /*0348*/ 	.word	0x00000860
        /*034c*/ 	.word	0x000000ff
        /*0350*/ 	.word	0x00000098
        /*0354*/ 	.short	0x0100
        /*0356*/ 	.byte	0x04
	.zero		1


	//   ....[39]....
        /*0358*/ 	.word	0x00000870
        /*035c*/ 	.word	0x000000ff
        /*0360*/ 	.word	0x00000170
        /*0364*/ 	.short	0x0100
        /*0366*/ 	.byte	0x04
	.zero		1


	//   ....[40]....
        /*0368*/ 	.word	0x00000880
        /*036c*/ 	.word	0x000000ff
        /*0370*/ 	.word	0x000000a0
        /*0374*/ 	.short	0x0100
        /*0376*/ 	.byte	0x04
	.zero		1


	//   ....[41]....
        /*0378*/ 	.word	0x00000890
        /*037c*/ 	.word	0x000000ff
        /*0380*/ 	.word	0x00000178
        /*0384*/ 	.short	0x0100
        /*0386*/ 	.byte	0x04
	.zero		1


	//   ....[42]....
        /*0388*/ 	.word	0x000008a0
        /*038c*/ 	.word	0x000000ff
        /*0390*/ 	.word	0x000000a8
        /*0394*/ 	.short	0x0100
        /*0396*/ 	.byte	0x04
	.zero		1


	//   ....[43]....
        /*0398*/ 	.word	0x000008b0
        /*039c*/ 	.word	0x000000ff
        /*03a0*/ 	.word	0x00000180
        /*03a4*/ 	.short	0x0100
        /*03a6*/ 	.byte	0x04
	.zero		1


	//   ....[44]....
        /*03a8*/ 	.word	0x000008c0
        /*03ac*/ 	.word	0x000000ff
        /*03b0*/ 	.word	0x000000b0
        /*03b4*/ 	.short	0x0100
        /*03b6*/ 	.byte	0x04
	.zero		1


	//   ....[45]....
        /*03b8*/ 	.word	0x000008d0
        /*03bc*/ 	.word	0x000000ff
        /*03c0*/ 	.word	0x00000188
        /*03c4*/ 	.short	0x0100
        /*03c6*/ 	.byte	0x04
	.zero		1


	//   ....[46]....
        /*03c8*/ 	.word	0x000008e0
        /*03cc*/ 	.word	0x000000ff
        /*03d0*/ 	.word	0x000000b8
        /*03d4*/ 	.short	0x0100
        /*03d6*/ 	.byte	0x04
	.zero		1


	//   ....[47]....
        /*03d8*/ 	.word	0x000008f0
        /*03dc*/ 	.word	0x000000ff
        /*03e0*/ 	.word	0x00000190
        /*03e4*/ 	.short	0x0100
        /*03e6*/ 	.byte	0x04
	.zero		1


	//   ....[48]....
        /*03e8*/ 	.word	0x00000900
        /*03ec*/ 	.word	0x000000ff
        /*03f0*/ 	.word	0x000000c0
        /*03f4*/ 	.short	0x0100
        /*03f6*/ 	.byte	0x04
	.zero		1


	//   ....[49]....
        /*03f8*/ 	.word	0x00000910
        /*03fc*/ 	.word	0x000000ff
        /*0400*/ 	.word	0x00000198
        /*0404*/ 	.short	0x0100
        /*0406*/ 	.byte	0x04
	.zero		1


	//   ....[50]....
        /*0408*/ 	.word	0x00000920
        /*040c*/ 	.word	0x000000ff
        /*0410*/ 	.word	0x000000c8
        /*0414*/ 	.short	0x0100
        /*0416*/ 	.byte	0x04
	.zero		1


	//   ....[51]....
        /*0418*/ 	.word	0x00000930
        /*041c*/ 	.word	0x000000ff
        /*0420*/ 	.word	0x000001a0
        /*0424*/ 	.short	0x0100
        /*0426*/ 	.byte	0x04
	.zero		1


	//   ....[52]....
        /*0428*/ 	.word	0x00000940
        /*042c*/ 	.word	0x000000ff
        /*0430*/ 	.word	0x000000d0
        /*0434*/ 	.short	0x0100
        /*0436*/ 	.byte	0x04
	.zero		1


	//   ....[53]....
        /*0438*/ 	.word	0x00000950
        /*043c*/ 	.word	0x000000ff
        /*0440*/ 	.word	0x000001a8
        /*0444*/ 	.short	0x0100
        /*0446*/ 	.byte	0x04
	.zero		1


	//   ....[54]....
        /*0448*/ 	.word	0x00000a90
        /*044c*/ 	.word	0x000000ff
        /*0450*/ 	.word	0x000001b0
        /*0454*/ 	.short	0x0100
        /*0456*/ 	.byte	0x04
	.zero		1


	//   ....[55]....
        /*0458*/ 	.word	0x00000aa0
        /*045c*/ 	.word	0x000000ff
        /*0460*/ 	.word	0x000001b8
        /*0464*/ 	.short	0x0100
        /*0466*/ 	.byte	0x04
	.zero		1


	//   ....[56]....
        /*0468*/ 	.word	0x00000b90
        /*046c*/ 	.word	0x000000ff
        /*0470*/ 	.word	0x000001c0
        /*0474*/ 	.short	0x0100
        /*0476*/ 	.byte	0x06
	.zero		1


	//   ....[57]....
        /*0478*/ 	.word	0x00000ba0
        /*047c*/ 	.word	0x000000ff
        /*0480*/ 	.word	0x000001c8
        /*0484*/ 	.short	0x0100
        /*0486*/ 	.byte	0x06
	.zero		1


	//   ....[58]....
        /*0488*/ 	.word	0x00000ce0
        /*048c*/ 	.word	0x000000ff
        /*0490*/ 	.word	0x000001d0
        /*0494*/ 	.short	0x0100
        /*0496*/ 	.byte	0x06
	.zero		1


	//   ....[59]....
        /*0498*/ 	.word	0x00000cf0
        /*049c*/ 	.word	0x000000ff
        /*04a0*/ 	.word	0x000001e0
        /*04a4*/ 	.short	0x0100
        /*04a6*/ 	.byte	0x06
	.zero		1


	//   ....[60]....
        /*04a8*/ 	.word	0x00000d00
        /*04ac*/ 	.word	0x000000ff
        /*04b0*/ 	.word	0x000001d8
        /*04b4*/ 	.short	0x0100
        /*04b6*/ 	.byte	0x06
	.zero		1


	//   ....[61]....
        /*04b8*/ 	.word	0x00000d10
        /*04bc*/ 	.word	0x000000ff
        /*04c0*/ 	.word	0x000001e8
        /*04c4*/ 	.short	0x0100
        /*04c6*/ 	.byte	0x06
	.zero		1


	//   ....[62]....
        /*04c8*/ 	.word	0x00000e40
        /*04cc*/ 	.word	0x000000ff
        /*04d0*/ 	.word	0x000001f0
        /*04d4*/ 	.short	0x0100
        /*04d6*/ 	.byte	0x04
	.zero		1


	//   ....[63]....
        /*04d8*/ 	.word	0x00000e50
        /*04dc*/ 	.word	0x000000ff
        /*04e0*/ 	.word	0x00000210
        /*04e4*/ 	.short	0x0100
        /*04e6*/ 	.byte	0x04
	.zero		1


	//   ....[64]....
        /*04e8*/ 	.word	0x00000e60
        /*04ec*/ 	.word	0x000000ff
        /*04f0*/ 	.word	0x000001f8
        /*04f4*/ 	.short	0x0100
        /*04f6*/ 	.byte	0x04
	.zero		1


	//   ....[65]....
        /*04f8*/ 	.word	0x00000e70
        /*04fc*/ 	.word	0x000000ff
        /*0500*/ 	.word	0x00000218
        /*0504*/ 	.short	0x0100
        /*0506*/ 	.byte	0x04
	.zero		1


	//   ....[66]....
        /*0508*/ 	.word	0x00000e80
        /*050c*/ 	.word	0x000000ff
        /*0510*/ 	.word	0x00000200
        /*0514*/ 	.short	0x0100
        /*0516*/ 	.byte	0x04
	.zero		1


	//   ....[67]....
        /*0518*/ 	.word	0x00000e90
        /*051c*/ 	.word	0x000000ff
        /*0520*/ 	.word	0x00000220
        /*0524*/ 	.short	0x0100
        /*0526*/ 	.byte	0x04
	.zero		1


	//   ....[68]....
        /*0528*/ 	.word	0x00000ea0
        /*052c*/ 	.word	0x000000ff
        /*0530*/ 	.word	0x00000208
        /*0534*/ 	.short	0x0100
        /*0536*/ 	.byte	0x04
	.zero		1


	//   ....[69]....
        /*0538*/ 	.word	0x00000eb0
        /*053c*/ 	.word	0x000000ff
        /*0540*/ 	.word	0x00000228
        /*0544*/ 	.short	0x0100
        /*0546*/ 	.byte	0x04
	.zero		1


	//   ....[70]....
        /*0548*/ 	.word	0x00000fa0
        /*054c*/ 	.word	0x000000ff
        /*0550*/ 	.word	0x00000230
        /*0554*/ 	.short	0x0100
        /*0556*/ 	.byte	0x04
	.zero		1


	//   ....[71]....
        /*0558*/ 	.word	0x00000fb0
        /*055c*/ 	.word	0x000000ff
        /*0560*/ 	.word	0x00000240
        /*0564*/ 	.short	0x0100
        /*0566*/ 	.byte	0x04
	.zero		1


	//   ....[72]....
        /*0568*/ 	.word	0x00000fc0
        /*056c*/ 	.word	0x000000ff
        /*0570*/ 	.word	0x00000238
        /*0574*/ 	.short	0x0100
        /*0576*/ 	.byte	0x04
	.zero		1


	//   ....[73]....
        /*0578*/ 	.word	0x00000fd0
        /*057c*/ 	.word	0x000000ff
        /*0580*/ 	.word	0x00000248
        /*0584*/ 	.short	0x0100
        /*0586*/ 	.byte	0x04
	.zero		1


	//   ....[74]....
        /*0588*/ 	.word	0x00001b40
        /*058c*/ 	.word	0x00000000
        /*0590*/ 	.word	0x00000240
        /*0594*/ 	.short	0x010a
        /*0596*/ 	.byte	0xff
	.zero		1


	//   ....[75]....
        /*0598*/ 	.word	0x00001b70
        /*059c*/ 	.word	0x00000000
        /*05a0*/ 	.word	0x00000230
        /*05a4*/ 	.short	0x0101
        /*05a6*/ 	.byte	0xff
	.zero		1


	//   ....[76]....
        /*05a8*/ 	.word	0x00001c40
        /*05ac*/ 	.word	0x000000ff
        /*05b0*/ 	.word	0x000000d8
        /*05b4*/ 	.short	0x010a
        /*05b6*/ 	.byte	0x04
	.zero		1


	//   ....[77]....
        /*05b8*/ 	.word	0x00001cc0
        /*05bc*/ 	.word	0x000000ff
        /*05c0*/ 	.word	0x000000d8
        /*05c4*/ 	.short	0x010a
        /*05c6*/ 	.byte	0x21
	.zero		1


	//   ....[78]....
        /*05c8*/ 	.word	0x00001e50
        /*05cc*/ 	.word	0x000000ff
        /*05d0*/ 	.word	0x000000d8
        /*05d4*/ 	.short	0x010a
        /*05d6*/ 	.byte	0x08
	.zero		1


	//   ....[79]....
        /*05d8*/ 	.word	0x00001f70
        /*05dc*/ 	.word	0x000000ff
        /*05e0*/ 	.word	0x000001c8
        /*05e4*/ 	.short	0x0101
        /*05e6*/ 	.byte	0x06
	.zero		1


	//   ....[80]....
        /*05e8*/ 	.word	0x00001f90
        /*05ec*/ 	.word	0x000000ff
        /*05f0*/ 	.word	0x000000d8
        /*05f4*/ 	.short	0x010a
        /*05f6*/ 	.byte	0x04
	.zero		1


	//   ....[81]....
        /*05f8*/ 	.word	0x00002010
        /*05fc*/ 	.word	0x000000ff
        /*0600*/ 	.word	0x000000d8
        /*0604*/ 	.short	0x010a
        /*0606*/ 	.byte	0x11
	.zero		1


	//   ....[82]....
        /*0608*/ 	.word	0x00002220
        /*060c*/ 	.word	0x000000ff
        /*0610*/ 	.word	0x000000d8
        /*0614*/ 	.short	0x010a
        /*0616*/ 	.byte	0x07
	.zero		1


	//   ....[83]....
        /*0618*/ 	.word	0x000022f0
        /*061c*/ 	.word	0x00000003
        /*0620*/ 	.word	0x000001d0
        /*0624*/ 	.short	0x010a
        /*0626*/ 	.byte	0xff
	.zero		1


	//   ....[84]....
        /*0628*/ 	.word	0x00002440
        /*062c*/ 	.word	0x00000000
        /*0630*/ 	.word	0x00000000
        /*0634*/ 	.short	0x0101
        /*0636*/ 	.byte	0xff
	.zero		1


	//   ....[85]....
        /*0638*/ 	.word	0x000029e0
        /*063c*/ 	.word	0x000000ff
        /*0640*/ 	.word	0x00000000
        /*0644*/ 	.short	0x010a
        /*0646*/ 	.byte	0x04
	.zero		1


	//   ....[86]....
        /*0648*/ 	.word	0x00002a70
        /*064c*/ 	.word	0x000000ff
        /*0650*/ 	.word	0x00000000
        /*0654*/ 	.short	0x010a
        /*0656*/ 	.byte	0x05
	.zero		1


	//   ....[87]....
        /*0658*/ 	.word	0x00002b00
        /*065c*/ 	.word	0x000000ff
        /*0660*/ 	.word	0x00000000
        /*0664*/ 	.short	0x010a
        /*0666*/ 	.byte	0x05
	.zero		1


	//   ....[88]....
        /*0668*/ 	.word	0x00002b90
        /*066c*/ 	.word	0x000000ff
        /*0670*/ 	.word	0x00000000
        /*0674*/ 	.short	0x010a
        /*0676*/ 	.byte	0x05
	.zero		1


	//   ....[89]....
        /*0678*/ 	.word	0x00002c20
        /*067c*/ 	.word	0x000000ff
        /*0680*/ 	.word	0x00000000
        /*0684*/ 	.short	0x010a
        /*0686*/ 	.byte	0x05
	.zero		1


	//   ....[90]....
        /*0688*/ 	.word	0x00002cb0
        /*068c*/ 	.word	0x000000ff
        /*0690*/ 	.word	0x00000000
        /*0694*/ 	.short	0x010a
        /*0696*/ 	.byte	0x05
	.zero		1


	//   ....[91]....
        /*0698*/ 	.word	0x00002d40
        /*069c*/ 	.word	0x000000ff
        /*06a0*/ 	.word	0x00000000
        /*06a4*/ 	.short	0x010a
        /*06a6*/ 	.byte	0x05
	.zero		1


	//   ....[92]....
        /*06a8*/ 	.word	0x00002dd0
        /*06ac*/ 	.word	0x000000ff
        /*06b0*/ 	.word	0x00000000
        /*06b4*/ 	.short	0x010a
        /*06b6*/ 	.byte	0x05
	.zero		1


	//   ....[93]....
        /*06b8*/ 	.word	0x00002e60
        /*06bc*/ 	.word	0x000000ff
        /*06c0*/ 	.word	0x00000000
        /*06c4*/ 	.short	0x010a
        /*06c6*/ 	.byte	0x05
	.zero		1


	//   ....[94]....
        /*06c8*/ 	.word	0x00002ef0
        /*06cc*/ 	.word	0x000000ff
        /*06d0*/ 	.word	0x00000000
        /*06d4*/ 	.short	0x010a
        /*06d6*/ 	.byte	0x05
	.zero		1


	//   ....[95]....
        /*06d8*/ 	.word	0x00002f80
        /*06dc*/ 	.word	0x000000ff
        /*06e0*/ 	.word	0x00000000
        /*06e4*/ 	.short	0x010a
        /*06e6*/ 	.byte	0x05
	.zero		1


	//   ....[96]....
        /*06e8*/ 	.word	0x00003010
        /*06ec*/ 	.word	0x000000ff
        /*06f0*/ 	.word	0x00000000
        /*06f4*/ 	.short	0x010a
        /*06f6*/ 	.byte	0x05
	.zero		1


	//   ....[97]....
        /*06f8*/ 	.word	0x000030a0
        /*06fc*/ 	.word	0x000000ff
        /*0700*/ 	.word	0x00000000
        /*0704*/ 	.short	0x010a
        /*0706*/ 	.byte	0x05
	.zero		1


	//   ....[98]....
        /*0708*/ 	.word	0x00003130
        /*070c*/ 	.word	0x000000ff
        /*0710*/ 	.word	0x00000000
        /*0714*/ 	.short	0x010a
        /*0716*/ 	.byte	0x05
	.zero		1


	//   ....[99]....
        /*0718*/ 	.word	0x000031c0
        /*071c*/ 	.word	0x000000ff
        /*0720*/ 	.word	0x00000000
        /*0724*/ 	.short	0x010a
        /*0726*/ 	.byte	0x05
	.zero		1


	//   ....[100]....
        /*0728*/ 	.word	0x00003250
        /*072c*/ 	.word	0x000000ff
        /*0730*/ 	.word	0x00000000
        /*0734*/ 	.short	0x010a
        /*0736*/ 	.byte	0x05
	.zero		1


	//   ....[101]....
        /*0738*/ 	.word	0x000032e0
        /*073c*/ 	.word	0x000000ff
        /*0740*/ 	.word	0x00000000
        /*0744*/ 	.short	0x010a
        /*0746*/ 	.byte	0x05
	.zero		1


	//   ....[102]....
        /*0748*/ 	.word	0x00003370
        /*074c*/ 	.word	0x000000ff
        /*0750*/ 	.word	0x00000000
        /*0754*/ 	.short	0x010a
        /*0756*/ 	.byte	0x05
	.zero		1


	//   ....[103]....
        /*0758*/ 	.word	0x00003400
        /*075c*/ 	.word	0x000000ff
        /*0760*/ 	.word	0x00000000
        /*0764*/ 	.short	0x010a
        /*0766*/ 	.byte	0x05
	.zero		1


	//   ....[104]....
        /*0768*/ 	.word	0x00003490
        /*076c*/ 	.word	0x000000ff
        /*0770*/ 	.word	0x00000000
        /*0774*/ 	.short	0x010a
        /*0776*/ 	.byte	0x05
	.zero		1


	//   ....[105]....
        /*0778*/ 	.word	0x00003520
        /*077c*/ 	.word	0x000000ff
        /*0780*/ 	.word	0x00000000
        /*0784*/ 	.short	0x010a
        /*0786*/ 	.byte	0x05
	.zero		1


	//   ....[106]....
        /*0788*/ 	.word	0x000035b0
        /*078c*/ 	.word	0x000000ff
        /*0790*/ 	.word	0x00000000
        /*0794*/ 	.short	0x010a
        /*0796*/ 	.byte	0x05
	.zero		1


	//   ....[107]....
        /*0798*/ 	.word	0x00003640
        /*079c*/ 	.word	0x000000ff
        /*07a0*/ 	.word	0x00000000
        /*07a4*/ 	.short	0x010a
        /*07a6*/ 	.byte	0x05
	.zero		1


	//   ....[108]....
        /*07a8*/ 	.word	0x000036d0
        /*07ac*/ 	.word	0x000000ff
        /*07b0*/ 	.word	0x00000000
        /*07b4*/ 	.short	0x010a
        /*07b6*/ 	.byte	0x05
	.zero		1


	//   ....[109]....
        /*07b8*/ 	.word	0x00003760
        /*07bc*/ 	.word	0x000000ff
        /*07c0*/ 	.word	0x00000000
        /*07c4*/ 	.short	0x010a
        /*07c6*/ 	.byte	0x05
	.zero		1


	//   ....[110]....
        /*07c8*/ 	.word	0x000037f0
        /*07cc*/ 	.word	0x000000ff
        /*07d0*/ 	.word	0x00000000
        /*07d4*/ 	.short	0x010a
        /*07d6*/ 	.byte	0x05
	.zero		1


	//   ....[111]....
        /*07d8*/ 	.word	0x00003890
        /*07dc*/ 	.word	0x00000000
        /*07e0*/ 	.word	0x00000000
        /*07e4*/ 	.short	0x010a
        /*07e6*/ 	.byte	0xff
	.zero		1


	//   ....[112]....
        /*07e8*/ 	.word	0x000039b0
        /*07ec*/ 	.word	0x00000002
        /*07f0*/ 	.word	0x00000230
        /*07f4*/ 	.short	0x010a
        /*07f6*/ 	.byte	0xff
	.zero		1


	//   ....[113]....
        /*07f8*/ 	.word	0x00003a20
        /*07fc*/ 	.word	0x00000002
        /*0800*/ 	.word	0x00000000
        /*0804*/ 	.short	0x0101
        /*0806*/ 	.byte	0xff
	.zero		1


	//   ....[114]....
        /*0808*/ 	.word	0x00003a40
        /*080c*/ 	.word	0x000000ff
        /*0810*/ 	.word	0x000001e0
        /*0814*/ 	.short	0x010a
        /*0816*/ 	.byte	0x04
	.zero		1


	//   ....[115]....
        /*0818*/ 	.word	0x00003b60
        /*081c*/ 	.word	0x00000002
        /*0820*/ 	.word	0x000001d0
        /*0824*/ 	.short	0x010a
        /*0826*/ 	.byte	0xff
	.zero		1


	//   ....[116]....
        /*0828*/ 	.word	0x00003c60
        /*082c*/ 	.word	0x00000002
        /*0830*/ 	.word	0x00000000
        /*0834*/ 	.short	0x0101
        /*0836*/ 	.byte	0xff
	.zero		1


	//   ....[117]....
        /*0838*/ 	.word	0x00003cf0
        /*083c*/ 	.word	0x000000ff
        /*0840*/ 	.word	0x000001e0
        /*0844*/ 	.short	0x0106
        /*0846*/ 	.byte	0x04
	.zero		1


	//   ....[118]....
        /*0848*/ 	.word	0x00003d10
        /*084c*/ 	.word	0x000000ff
        /*0850*/ 	.word	0x000001e0
        /*0854*/ 	.short	0x010a
        /*0856*/ 	.byte	0x04
	.zero		1


	//   ....[119]....
        /*0858*/ 	.word	0x00003da0
        /*085c*/ 	.word	0x000000ff
        /*0860*/ 	.word	0x000001e0
        /*0864*/ 	.short	0x0106
        /*0866*/ 	.byte	0x07
	.zero		1


	//   ....[120]....
        /*0868*/ 	.word	0x00003de0
        /*086c*/ 	.word	0x00000000
        /*0870*/ 	.word	0x000001e0
        /*0874*/ 	.short	0x010a
        /*0876*/ 	.byte	0xff
	.zero		1


	//   ....[121]....
        /*0878*/ 	.word	0x000042f0
        /*087c*/ 	.word	0x00000000
        /*0880*/ 	.word	0x000001d0
        /*0884*/ 	.short	0x010a
        /*0886*/ 	.byte	0xff
	.zero		1


	//   ....[122]....
        /*0888*/ 	.word	0x000043f0
        /*088c*/ 	.word	0x00000003
        /*0890*/ 	.word	0x00000000
        /*0894*/ 	.short	0x0101
        /*0896*/ 	.byte	0xff
	.zero		1


	//   ....[123]....
        /*0898*/ 	.word	0x00004400
        /*089c*/ 	.word	0x000000ff
        /*08a0*/ 	.word	0x00000000
        /*08a4*/ 	.short	0x010a
        /*08a6*/ 	.byte	0x04
	.zero		1


	//   ....[124]....
        /*08a8*/ 	.word	0x00004480
        /*08ac*/ 	.word	0x000000ff
        /*08b0*/ 	.word	0x00000210
        /*08b4*/ 	.short	0x010a
        /*08b6*/ 	.byte	0x17
	.zero		1


	//   ....[125]....
        /*08b8*/ 	.word	0x00004560
        /*08bc*/ 	.word	0x000000ff
        /*08c0*/ 	.word	0x00000000
        /*08c4*/ 	.short	0x010a
        /*08c6*/ 	.byte	0x05
	.zero		1


	//   ....[126]....
        /*08c8*/ 	.word	0x000046a0
        /*08cc*/ 	.word	0x000000ff
        /*08d0*/ 	.word	0x00000000
        /*08d4*/ 	.short	0x010a
        /*08d6*/ 	.byte	0x04
	.zero		1


	//   ....[127]....
        /*08d8*/ 	.word	0x00004890
        /*08dc*/ 	.word	0x000000ff
        /*08e0*/ 	.word	0x00000000
        /*08e4*/ 	.short	0x010a
        /*08e6*/ 	.byte	0x04
	.zero		1


	//   ....[128]....
        /*08e8*/ 	.word	0x00004920
        /*08ec*/ 	.word	0x000000ff
        /*08f0*/ 	.word	0x00000000
        /*08f4*/ 	.short	0x010a
        /*08f6*/ 	.byte	0x05
	.zero		1


	//   ....[129]....
        /*08f8*/ 	.word	0x000049b0
        /*08fc*/ 	.word	0x000000ff
        /*0900*/ 	.word	0x00000000
        /*0904*/ 	.short	0x010a
        /*0906*/ 	.byte	0x05
	.zero		1


	//   ....[130]....
        /*0908*/ 	.word	0x00004a40
        /*090c*/ 	.word	0x000000ff
        /*0910*/ 	.word	0x00000000
        /*0914*/ 	.short	0x010a
        /*0916*/ 	.byte	0x04
	.zero		1


	//   ....[131]....
        /*0918*/ 	.word	0x00004f30
        /*091c*/ 	.word	0x00000003
        /*0920*/ 	.word	0x000001d0
        /*0924*/ 	.short	0x010a
        /*0926*/ 	.byte	0xff
	.zero		1


	//   ....[132]....
        /*0928*/ 	.word	0x000050a0
        /*092c*/ 	.word	0x00000000
        /*0930*/ 	.word	0x00000000
        /*0934*/ 	.short	0x0101
        /*0936*/ 	.byte	0xff
	.zero		1


	//   ....[133]....
        /*0938*/ 	.word	0x00005560
        /*093c*/ 	.word	0x000000ff
        /*0940*/ 	.word	0x000001c8
        /*0944*/ 	.short	0x010a
        /*0946*/ 	.byte	0x11
	.zero		1


	//   ....[134]....
        /*0948*/ 	.word	0x000056f0
        /*094c*/ 	.word	0x000000ff
        /*0950*/ 	.word	0x000001b8
        /*0954*/ 	.short	0x010a
        /*0956*/ 	.byte	0x11
	.zero		1


	//   ....[135]....
        /*0958*/ 	.word	0x00005900
        /*095c*/ 	.word	0x000000ff
        /*0960*/ 	.word	0x000001b0
        /*0964*/ 	.short	0x010b
        /*0966*/ 	.byte	0x11
	.zero		1


	//   ....[136]....
        /*0968*/ 	.word	0x00005910
        /*096c*/ 	.word	0x000000ff
        /*0970*/ 	.word	0x00000000
        /*0974*/ 	.short	0x0101
        /*0976*/ 	.byte	0x30
	.zero		1


	//   ....[137]....
        /*0978*/ 	.word	0x00005950
        /*097c*/ 	.word	0x00000000
        /*0980*/ 	.word	0x000001b8
        /*0984*/ 	.short	0x010a
        /*0986*/ 	.byte	0xff
	.zero		1


	//   ....[138]....
        /*0988*/ 	.word	0x00005c90
        /*098c*/ 	.word	0x00000003
        /*0990*/ 	.word	0x000001d0
        /*0994*/ 	.short	0x010a
        /*0996*/ 	.byte	0xff
	.zero		1


	//   ....[139]....
        /*0998*/ 	.word	0x00005e10
        /*099c*/ 	.word	0x00000000
        /*09a0*/ 	.word	0x00000000
        /*09a4*/ 	.short	0x0101
        /*09a6*/ 	.byte	0xff
	.zero		1


	//   ....[140]....
        /*09a8*/ 	.word	0x00006870
        /*09ac*/ 	.word	0x000000ff
        /*09b0*/ 	.word	0x000001b0
        /*09b4*/ 	.short	0x010a
        /*09b6*/ 	.byte	0x2c
	.zero		1


	//   ....[141]....
        /*09b8*/ 	.word	0x00006880
        /*09bc*/ 	.word	0x00000016
        /*09c0*/ 	.word	0x000001f0
        /*09c4*/ 	.short	0x010a
        /*09c6*/ 	.byte	0xff
	.zero		1


	//   ....[142]....
        /*09c8*/ 	.word	0x00006a30
        /*09cc*/ 	.word	0x000000ff
        /*09d0*/ 	.word	0x000001b0
        /*09d4*/ 	.short	0x010a
        /*09d6*/ 	.byte	0x2c
	.zero		1


	//   ....[143]....
        /*09d8*/ 	.word	0x00006b10
        /*09dc*/ 	.word	0x000000ff
        /*09e0*/ 	.word	0x00000000
        /*09e4*/ 	.short	0x0101
        /*09e6*/ 	.byte	0x04
	.zero		1


	//   ....[144]....
        /*09e8*/ 	.word	0x00006b70
        /*09ec*/ 	.word	0x00000016
        /*09f0*/ 	.word	0x000001f0
        /*09f4*/ 	.short	0x010a
        /*09f6*/ 	.byte	0xff
	.zero		1


	//   ....[145]....
        /*09f8*/ 	.word	0x00006ee0
        /*09fc*/ 	.word	0x000000ff
        /*0a00*/ 	.word	0x00000000
        /*0a04*/ 	.short	0x0101
        /*0a06*/ 	.byte	0x04
	.zero		1


	//   ....[146]....
        /*0a08*/ 	.word	0x000077c0
        /*0a0c*/ 	.word	0x00000000
        /*0a10*/ 	.word	0x00000240
        /*0a14*/ 	.short	0x010a
        /*0a16*/ 	.byte	0xff
	.zero		1


	//   ....[147]....
        /*0a18*/ 	.word	0x00007820
        /*0a1c*/ 	.word	0x00000000
        /*0a20*/ 	.word	0x000000d8
        /*0a24*/ 	.short	0x010a
        /*0a26*/ 	.byte	0xff
	.zero		1


	//   ....[148]....
        /*0a28*/ 	.word	0x00007880
        /*0a2c*/ 	.word	0x00000000
        /*0a30*/ 	.word	0x000000d8
        /*0a34*/ 	.short	0x010a
        /*0a36*/ 	.byte	0xff
	.zero		1


	//   ....[149]....
        /*0a38*/ 	.word	0x000078d0
        /*0a3c*/ 	.word	0x00000003
        /*0a40*/ 	.word	0x000001d0
        /*0a44*/ 	.short	0x010a
        /*0a46*/ 	.byte	0xff
	.zero		1


	//   ....[150]....
        /*0a48*/ 	.word	0x00007930
        /*0a4c*/ 	.word	0x00000000
        /*0a50*/ 	.word	0x00000000
        /*0a54*/ 	.short	0x010a
        /*0a56*/ 	.byte	0xff
	.zero		1


	//   ....[151]....
        /*0a58*/ 	.word	0x00007990
        /*0a5c*/ 	.word	0x00000000
        /*0a60*/ 	.word	0x00000000
        /*0a64*/ 	.short	0x010a
        /*0a66*/ 	.byte	0xff
	.zero		1


	//   ....[152]....
        /*0a68*/ 	.word	0x000079f0
        /*0a6c*/ 	.word	0x00000000
        /*0a70*/ 	.word	0x00000000
        /*0a74*/ 	.short	0x010a
        /*0a76*/ 	.byte	0xff
	.zero		1


	//   ....[153]....
        /*0a78*/ 	.word	0x00007a50
        /*0a7c*/ 	.word	0x00000000
        /*0a80*/ 	.word	0x00000000
        /*0a84*/ 	.short	0x010a
        /*0a86*/ 	.byte	0xff
	.zero		1


	//   ....[154]....
        /*0a88*/ 	.word	0x00007ab0
        /*0a8c*/ 	.word	0x00000000
        /*0a90*/ 	.word	0x00000000
        /*0a94*/ 	.short	0x010a
        /*0a96*/ 	.byte	0xff
	.zero		1


	//   ....[155]....
        /*0a98*/ 	.word	0x00007b10
        /*0a9c*/ 	.word	0x00000000
        /*0aa0*/ 	.word	0x00000000
        /*0aa4*/ 	.short	0x010a
        /*0aa6*/ 	.byte	0xff
	.zero		1


	//   ....[156]....
        /*0aa8*/ 	.word	0x00007b70
        /*0aac*/ 	.word	0x00000000
        /*0ab0*/ 	.word	0x00000000
        /*0ab4*/ 	.short	0x010a
        /*0ab6*/ 	.byte	0xff
	.zero		1


	//   ....[157]....
        /*0ab8*/ 	.word	0x00007bd0
        /*0abc*/ 	.word	0x00000000
        /*0ac0*/ 	.word	0x00000000
        /*0ac4*/ 	.short	0x010a
        /*0ac6*/ 	.byte	0xff
	.zero		1


	//   ....[158]....
        /*0ac8*/ 	.word	0x00007c30
        /*0acc*/ 	.word	0x00000000
        /*0ad0*/ 	.word	0x00000000
        /*0ad4*/ 	.short	0x010a
        /*0ad6*/ 	.byte	0xff
	.zero		1


	//   ....[159]....
        /*0ad8*/ 	.word	0x00007c90
        /*0adc*/ 	.word	0x00000000
        /*0ae0*/ 	.word	0x00000000
        /*0ae4*/ 	.short	0x010a
        /*0ae6*/ 	.byte	0xff
	.zero		1


	//   ....[160]....
        /*0ae8*/ 	.word	0x00007cf0
        /*0aec*/ 	.word	0x00000000
        /*0af0*/ 	.word	0x00000000
        /*0af4*/ 	.short	0x010a
        /*0af6*/ 	.byte	0xff
	.zero		1


	//   ....[161]....
        /*0af8*/ 	.word	0x00007d50
        /*0afc*/ 	.word	0x00000000
        /*0b00*/ 	.word	0x00000000
        /*0b04*/ 	.short	0x010a
        /*0b06*/ 	.byte	0xff
	.zero		1


	//   ....[162]....
        /*0b08*/ 	.word	0x00007db0
        /*0b0c*/ 	.word	0x00000000
        /*0b10*/ 	.word	0x00000000
        /*0b14*/ 	.short	0x010a
        /*0b16*/ 	.byte	0xff
	.zero		1


	//   ....[163]....
        /*0b18*/ 	.word	0x00007e10
        /*0b1c*/ 	.word	0x00000000
        /*0b20*/ 	.word	0x00000000
        /*0b24*/ 	.short	0x010a
        /*0b26*/ 	.byte	0xff
	.zero		1


	//   ....[164]....
        /*0b28*/ 	.word	0x00007e70
        /*0b2c*/ 	.word	0x00000000
        /*0b30*/ 	.word	0x00000000
        /*0b34*/ 	.short	0x010a
        /*0b36*/ 	.byte	0xff
	.zero		1


	//   ....[165]....
        /*0b38*/ 	.word	0x00007ed0
        /*0b3c*/ 	.word	0x00000000
        /*0b40*/ 	.word	0x00000000
        /*0b44*/ 	.short	0x010a
        /*0b46*/ 	.byte	0xff
	.zero		1


	//   ....[166]....
        /*0b48*/ 	.word	0x00007f30
        /*0b4c*/ 	.word	0x00000000
        /*0b50*/ 	.word	0x00000000
        /*0b54*/ 	.short	0x010a
        /*0b56*/ 	.byte	0xff
	.zero		1


	//   ....[167]....
        /*0b58*/ 	.word	0x00007f90
        /*0b5c*/ 	.word	0x00000000
        /*0b60*/ 	.word	0x00000000
        /*0b64*/ 	.short	0x010a
        /*0b66*/ 	.byte	0xff
	.zero		1


	//   ....[168]....
        /*0b68*/ 	.word	0x00007ff0
        /*0b6c*/ 	.word	0x00000000
        /*0b70*/ 	.word	0x00000000
        /*0b74*/ 	.short	0x010a
        /*0b76*/ 	.byte	0xff
	.zero		1


	//   ....[169]....
        /*0b78*/ 	.word	0x00008050
        /*0b7c*/ 	.word	0x00000000
        /*0b80*/ 	.word	0x00000000
        /*0b84*/ 	.short	0x010a
        /*0b86*/ 	.byte	0xff
	.zero		1


	//   ....[170]....
        /*0b88*/ 	.word	0x000080b0
        /*0b8c*/ 	.word	0x00000000
        /*0b90*/ 	.word	0x00000000
        /*0b94*/ 	.short	0x010a
        /*0b96*/ 	.byte	0xff
	.zero		1


	//   ....[171]....
        /*0b98*/ 	.word	0x00008110
        /*0b9c*/ 	.word	0x00000000
        /*0ba0*/ 	.word	0x00000000
        /*0ba4*/ 	.short	0x010a
        /*0ba6*/ 	.byte	0xff
	.zero		1


	//   ....[172]....
        /*0ba8*/ 	.word	0x00008170
        /*0bac*/ 	.word	0x00000000
        /*0bb0*/ 	.word	0x00000000
        /*0bb4*/ 	.short	0x010a
        /*0bb6*/ 	.byte	0xff
	.zero		1


	//   ....[173]....
        /*0bb8*/ 	.word	0x000081d0
        /*0bbc*/ 	.word	0x00000000
        /*0bc0*/ 	.word	0x00000000
        /*0bc4*/ 	.short	0x010a
        /*0bc6*/ 	.byte	0xff
	.zero		1


	//   ....[174]....
        /*0bc8*/ 	.word	0x00008230
        /*0bcc*/ 	.word	0x00000000
        /*0bd0*/ 	.word	0x00000000
        /*0bd4*/ 	.short	0x010a
        /*0bd6*/ 	.byte	0xff
	.zero		1


	//   ....[175]....
        /*0bd8*/ 	.word	0x00008290
        /*0bdc*/ 	.word	0x00000000
        /*0be0*/ 	.word	0x00000000
        /*0be4*/ 	.short	0x010a
        /*0be6*/ 	.byte	0xff
	.zero		1


	//   ....[176]....
        /*0be8*/ 	.word	0x000082e0
        /*0bec*/ 	.word	0x00000002
        /*0bf0*/ 	.word	0x00000230
        /*0bf4*/ 	.short	0x010a
        /*0bf6*/ 	.byte	0xff
	.zero		1


	//   ....[177]....
        /*0bf8*/ 	.word	0x00008340
        /*0bfc*/ 	.word	0x00000002
        /*0c00*/ 	.word	0x000001e0
        /*0c04*/ 	.short	0x010a
        /*0c06*/ 	.byte	0xff
	.zero		1


	//   ....[178]....
        /*0c08*/ 	.word	0x00008390
        /*0c0c*/ 	.word	0x00000002
        /*0c10*/ 	.word	0x000001d0
        /*0c14*/ 	.short	0x010a
        /*0c16*/ 	.byte	0xff
	.zero		1


	//   ....[179]....
        /*0c18*/ 	.word	0x000083f0
        /*0c1c*/ 	.word	0x00000000
        /*0c20*/ 	.word	0x000001e0
        /*0c24*/ 	.short	0x010a
        /*0c26*/ 	.byte	0xff
	.zero		1


	//   ....[180]....
        /*0c28*/ 	.word	0x00008440
        /*0c2c*/ 	.word	0x00000000
        /*0c30*/ 	.word	0x000001d0
        /*0c34*/ 	.short	0x010a
        /*0c36*/ 	.byte	0xff
	.zero		1


	//   ....[181]....
        /*0c38*/ 	.word	0x000084a0
        /*0c3c*/ 	.word	0x00000002
        /*0c40*/ 	.word	0x00000210
        /*0c44*/ 	.short	0x010a
        /*0c46*/ 	.byte	0xff
	.zero		1


	//   ....[182]....
        /*0c48*/ 	.word	0x00008500
        /*0c4c*/ 	.word	0x00000000
        /*0c50*/ 	.word	0x00000000
        /*0c54*/ 	.short	0x010a
        /*0c56*/ 	.byte	0xff
	.zero		1


	//   ....[183]....
        /*0c58*/ 	.word	0x00008560
        /*0c5c*/ 	.word	0x00000000
        /*0c60*/ 	.word	0x00000000
        /*0c64*/ 	.short	0x010a
        /*0c66*/ 	.byte	0xff
	.zero		1


	//   ....[184]....
        /*0c68*/ 	.word	0x000085c0
        /*0c6c*/ 	.word	0x00000000
        /*0c70*/ 	.word	0x00000000
        /*0c74*/ 	.short	0x010a
        /*0c76*/ 	.byte	0xff
	.zero		1


	//   ....[185]....
        /*0c78*/ 	.word	0x00008620
        /*0c7c*/ 	.word	0x00000000
        /*0c80*/ 	.word	0x00000000
        /*0c84*/ 	.short	0x010a
        /*0c86*/ 	.byte	0xff
	.zero		1


	//   ....[186]....
        /*0c88*/ 	.word	0x00008680
        /*0c8c*/ 	.word	0x00000000
        /*0c90*/ 	.word	0x00000000
        /*0c94*/ 	.short	0x010a
        /*0c96*/ 	.byte	0xff
	.zero		1


	//   ....[187]....
        /*0c98*/ 	.word	0x000086d0
        /*0c9c*/ 	.word	0x00000003
        /*0ca0*/ 	.word	0x000001d0
        /*0ca4*/ 	.short	0x010a
        /*0ca6*/ 	.byte	0xff
	.zero		1


	//   ....[188]....
        /*0ca8*/ 	.word	0x00008730
        /*0cac*/ 	.word	0x00000000
        /*0cb0*/ 	.word	0x000001c8
        /*0cb4*/ 	.short	0x010a
        /*0cb6*/ 	.byte	0xff
	.zero		1


	//   ....[189]....
        /*0cb8*/ 	.word	0x00008790
        /*0cbc*/ 	.word	0x00000000
        /*0cc0*/ 	.word	0x000001b8
        /*0cc4*/ 	.short	0x010a
        /*0cc6*/ 	.byte	0xff
	.zero		1


	//   ....[190]....
        /*0cc8*/ 	.word	0x000087e0
        /*0ccc*/ 	.word	0x00000003
        /*0cd0*/ 	.word	0x000001d0
        /*0cd4*/ 	.short	0x010a
        /*0cd6*/ 	.byte	0xff
	.zero		1


	//   ....[191]....
        /*0cd8*/ 	.word	0x00008840
        /*0cdc*/ 	.word	0x00000000
        /*0ce0*/ 	.word	0x000001b0
        /*0ce4*/ 	.short	0x010a
        /*0ce6*/ 	.byte	0xff
	.zero		1


	//   ....[192]....
        /*0ce8*/ 	.word	0x00008890
        /*0cec*/ 	.word	0x00000016
        /*0cf0*/ 	.word	0x000001f0
        /*0cf4*/ 	.short	0x010a
        /*0cf6*/ 	.byte	0xff
	.zero		1


	//----- nvinfo : EIATTR_NUM_MBARRIERS
	.align		4
.L_47:
        /*0cf8*/ 	.byte	0x03, 0x38
        /*0cfa*/ 	.short	0x004a


	//----- nvinfo : EIATTR_EXIT_INSTR_OFFSETS
	.align		4
        /*0cfc*/ 	.byte	0x04, 0x1c
        /*0cfe*/ 	.short	(.L_49 - .L_48)


	//   ....[0]....
.L_48:
        /*0d00*/ 	.word	0x000038c0


	//   ....[1]....
        /*0d04*/ 	.word	0x00003db0


	//   ....[2]....
        /*0d08*/ 	.word	0x00003e10


	//   ....[3]....
        /*0d0c*/ 	.word	0x00004ca0


	//   ....[4]....
        /*0d10*/ 	.word	0x00005980


	//   ....[5]....
        /*0d14*/ 	.word	0x000059c0


	//   ....[6]....
        /*0d18*/ 	.word	0x000077b0


	//----- nvinfo : EIATTR_MAX_THREADS
	.align		4
.L_49:
        /*0d1c*/ 	.byte	0x04, 0x05
        /*0d1e*/ 	.short	(.L_51 - .L_50)
.L_50:
        /*0d20*/ 	.word	0x00000100
        /*0d24*/ 	.word	0x00000001
        /*0d28*/ 	.word	0x00000001


	//----- nvinfo : EIATTR_CRS_STACK_SIZE
	.align		4
.L_51:
        /*0d2c*/ 	.byte	0x04, 0x1e
        /*0d2e*/ 	.short	(.L_53 - .L_52)
.L_52:
        /*0d30*/ 	.word	0x00000000


	//----- nvinfo : EIATTR_CBANK_PARAM_SIZE
	.align		4
.L_53:
        /*0d34*/ 	.byte	0x03, 0x19
        /*0d36*/ 	.short	0x0800


	//----- nvinfo : EIATTR_PARAM_CBANK
	.align		4
        /*0d38*/ 	.byte	0x04, 0x0a
        /*0d3a*/ 	.short	(.L_55 - .L_54)
	.align		4
.L_54:
        /*0d3c*/ 	.word	index@(.nv.constant0._ZN7cutlass13device_kernelINS_4gemm6kernel13GemmUniversalIN4cute5tupleIJiiiiEEENS1_10collective13CollectiveMmaINS1_35MainloopSm100TmaUmmaWarpSpecializedILi27ELi2ELi4ENS5_IJNS4_1CILi4EEENSA_ILi1EEESC_EEEEENS5_IJNSA_ILi64EEESF_SF_EEENS_12float_e5m2_tENS5_IJlSC_lEEESH_SI_NS4_8TiledMMAINS4_8MMA_AtomIJNS4_10MMA_TraitsINS4_19SM100_MMA_F8F6F4_SSEJSH_SH_fSF_SF_NS4_17integral_constantINS4_4UMMA5MajorELSP_0EEESQ_NSN_INSO_7ScaleInELSR_0EEESS_EEEEEENS4_6LayoutINS5_IJSC_SC_SC_EEENS5_IJNSA_ILi0EEESX_SX_EEEEENS5_IJNS4_10UnderscoreES10_S10_EEEEENS4_13SM90_TMA_LOADENS4_14ComposedLayoutINS4_7SwizzleILi2ELi4ELi3EEENS4_18smem_ptr_flag_bitsILi8EEENSV_INS5_IJNSA_ILi8EEESF_EEENS5_IJSF_SC_EEEEEEEvNS4_8identityENS4_23SM90_TMA_LOAD_MULTICASTES1D_vS1E_EENS_8epilogue10collective18CollectiveEpilogueINS1H_23Sm100TmaWarpSpecializedILi1ELi1ELi32ELb0ELb0EEEJSG_NS5_IJNSV_ISF_SC_EES1M_EEESH_SI_SH_SI_NS1H_6fusion15FusionCallbacksIS1L_NS1O_17LinearCombinationISH_fSH_fLNS_15FloatRoundStyleE2EEESG_S1N_JEEENS4_5SM1004TMEM4LOAD26SM100_TMEM_LOAD_16dp32b32xES13_S1D_NS4_39AutoVectorizingCopyWithAssumedAlignmentILi128EEENS4_14SM90_TMA_STOREES1D_S1Z_S1Z_EEEvvEEEEvNT_6ParamsE)
        /*0d40*/ 	.short	0x0380
        /*0d42*/ 	.short	0x0800


	//----- nvinfo : EIATTR_SW_WAR
	.align		4
.L_55:
        /*0d44*/ 	.byte	0x04, 0x36
        /*0d46*/ 	.short	(.L_57 - .L_56)
.L_56:
        /*0d48*/ 	.word	0x00000008
.L_57:


//--------------------- .nv.callgraph             --------------------------
	.section	.nv.callgraph,"",@"SHT_CUDA_CALLGRAPH"
	.align	4
	.sectionentsize	8
	.align		4
        /*0000*/ 	.word	0x00000000
	.align		4
        /*0004*/ 	.word	0xffffffff
	.align		4
        /*0008*/ 	.word	index@(_ZN7cutlass13device_kernelINS_4gemm6kernel13GemmUniversalIN4cute5tupleIJiiiiEEENS1_10collective13CollectiveMmaINS1_35MainloopSm100TmaUmmaWarpSpecializedILi27ELi2ELi4ENS5_IJNS4_1CILi4EEENSA_ILi1EEESC_EEEEENS5_IJNSA_ILi64EEESF_SF_EEENS_12float_e5m2_tENS5_IJlSC_lEEESH_SI_NS4_8TiledMMAINS4_8MMA_AtomIJNS4_10MMA_TraitsINS4_19SM100_MMA_F8F6F4_SSEJSH_SH_fSF_SF_NS4_17integral_constantINS4_4UMMA5MajorELSP_0EEESQ_NSN_INSO_7ScaleInELSR_0EEESS_EEEEEENS4_6LayoutINS5_IJSC_SC_SC_EEENS5_IJNSA_ILi0EEESX_SX_EEEEENS5_IJNS4_10UnderscoreES10_S10_EEEEENS4_13SM90_TMA_LOADENS4_14ComposedLayoutINS4_7SwizzleILi2ELi4ELi3EEENS4_18smem_ptr_flag_bitsILi8EEENSV_INS5_IJNSA_ILi8EEESF_EEENS5_IJSF_SC_EEEEEEEvNS4_8identityENS4_23SM90_TMA_LOAD_MULTICASTES1D_vS1E_EENS_8epilogue10collective18CollectiveEpilogueINS1H_23Sm100TmaWarpSpecializedILi1ELi1ELi32ELb0ELb0EEEJSG_NS5_IJNSV_ISF_SC_EES1M_EEESH_SI_SH_SI_NS1H_6fusion15FusionCallbacksIS1L_NS1O_17LinearCombinationISH_fSH_fLNS_15FloatRoundStyleE2EEESG_S1N_JEEENS4_5SM1004TMEM4LOAD26SM100_TMEM_LOAD_16dp32b32xES13_S1D_NS4_39AutoVectorizingCopyWithAssumedAlignmentILi128EEENS4_14SM90_TMA_STOREES1D_S1Z_S1Z_EEEvvEEEEvNT_6ParamsE)
	.align		4
        /*000c*/ 	.word	index@(__assertfail)
	.align		4
        /*0010*/ 	.word	0x00000000
	.align		4
        /*0014*/ 	.word	0xfffffffe
	.align		4
        /*0018*/ 	.word	0x00000000
	.align		4
        /*001c*/ 	.word	0xfffffffd
	.align		4
        /*0020*/ 	.word	0x00000000
	.align		4
        /*0024*/ 	.word	0xfffffffc


//--------------------- .nv.constant4             --------------------------
	.section	.nv.constant4,"a",@progbits
	.align	8
	.align		8
.nv.constant4:
        /*0000*/ 	.dword	__assertfail
	.align		8
        /*0008*/ 	.dword	__unnamed_1
	.align		8
        /*0010*/ 	.dword	__unnamed_2
	.align		8
        /*0018*/ 	.dword	_ZN40_INTERNAL_77886c12_4_k_cu_b0ce0b49_205744cuda3std3__45__cpo5beginE
	.align		8
        /*0020*/ 	.dword	_ZN40_INTERNAL_77886c12_4_k_cu_b0ce0b49_205744cuda3std3__45__cpo3endE
	.align		8
        /*0028*/ 	.dword	_ZN40_INTERNAL_77886c12_4_k_cu_b0ce0b49_205744cuda3std3__45__cpo6cbeginE
	.align		8
        /*0030*/ 	.dword	_ZN40_INTERNAL_77886c12_4_k_cu_b0ce0b49_205744cuda3std3__45__cpo4cendE
	.align		8
        /*0038*/ 	.dword	_ZN40_INTERNAL_77886c12_4_k_cu_b0ce0b49_205744cuda3std3__442_GLOBAL__N__77886c12_4_k_cu_b0ce0b49_205746ignoreE
	.align		8
        /*0040*/ 	.dword	_ZN40_INTERNAL_77886c12_4_k_cu_b0ce0b49_205744cuda3std3__419piecewise_constructE
	.align		8
        /*0048*/ 	.dword	_ZN40_INTERNAL_77886c12_4_k_cu_b0ce0b49_205744cuda3std3__48in_placeE
	.align		8
        /*0050*/ 	.dword	_ZN40_INTERNAL_77886c12_4_k_cu_b0ce0b49_205744cuda3std6ranges3__45__cpo4swapE
	.align		8
        /*0058*/ 	.dword	_ZN40_INTERNAL_77886c12_4_k_cu_b0ce0b49_205744cuda3std6ranges3__45__cpo9iter_moveE
	.align		8
        /*0060*/ 	.dword	_ZN40_INTERNAL_77886c12_4_k_cu_b0ce0b49_205744cute7productE
	.align		8
        /*0068*/ 	.dword	_ZN40_INTERNAL_77886c12_4_k_cu_b0ce0b49_205744cute1_E
	.align		8
        /*0070*/ 	.dword	$str$25
	.align		8
        /*0078*/ 	.dword	$str$26
	.align		8
        /*0080*/ 	.dword	$str$27
	.align		8
        /*0088*/ 	.dword	$str$28


//--------------------- .text._ZN7cutlass13device_kernelINS_4gemm6kernel13GemmUniversalIN4cute5tupleIJiiiiEEENS1_10collective13CollectiveMmaINS1_35MainloopSm100TmaUmmaWarpSpecializedILi27ELi2ELi4ENS5_IJNS4_1CILi4EEENSA_ILi1EEESC_EEEEENS5_IJNSA_ILi64EEESF_SF_EEENS_12float_e5m2_tENS5_IJlSC_lEEESH_SI_NS4_8TiledMMAINS4_8MMA_AtomIJNS4_10MMA_TraitsINS4_19SM100_MMA_F8F6F4_SSEJSH_SH_fSF_SF_NS4_17integral_constantINS4_4UMMA5MajorELSP_0EEESQ_NSN_INSO_7ScaleInELSR_0EEESS_EEEEEENS4_6LayoutINS5_IJSC_SC_SC_EEENS5_IJNSA_ILi0EEESX_SX_EEEEENS5_IJNS4_10UnderscoreES10_S10_EEEEENS4_13SM90_TMA_LOADENS4_14ComposedLayoutINS4_7SwizzleILi2ELi4ELi3EEENS4_18smem_ptr_flag_bitsILi8EEENSV_INS5_IJNSA_ILi8EEESF_EEENS5_IJSF_SC_EEEEEEEvNS4_8identityENS4_23SM90_TMA_LOAD_MULTICASTES1D_vS1E_EENS_8epilogue10collective18CollectiveEpilogueINS1H_23Sm100TmaWarpSpecializedILi1ELi1ELi32ELb0ELb0EEEJSG_NS5_IJNSV_ISF_SC_EES1M_EEESH_SI_SH_SI_NS1H_6fusion15FusionCallbacksIS1L_NS1O_17LinearCombinationISH_fSH_fLNS_15FloatRoundStyleE2EEESG_S1N_JEEENS4_5SM1004TMEM4LOAD26SM100_TMEM_LOAD_16dp32b32xES13_S1D_NS4_39AutoVectorizingCopyWithAssumedAlignmentILi128EEENS4_14SM90_TMA_STOREES1D_S1Z_S1Z_EEEvvEEEEvNT_6ParamsE --------------------------
	.section	.text._ZN7cutlass13device_kernelINS_4gemm6kernel13GemmUniversalIN4cute5tupleIJiiiiEEENS1_10collective13CollectiveMmaINS1_35MainloopSm100TmaUmmaWarpSpecializedILi27ELi2ELi4ENS5_IJNS4_1CILi4EEENSA_ILi1EEESC_EEEEENS5_IJNSA_ILi64EEESF_SF_EEENS_12float_e5m2_tENS5_IJlSC_lEEESH_SI_NS4_8TiledMMAINS4_8MMA_AtomIJNS4_10MMA_TraitsINS4_19SM100_MMA_F8F6F4_SSEJSH_SH_fSF_SF_NS4_17integral_constantINS4_4UMMA5MajorELSP_0EEESQ_NSN_INSO_7ScaleInELSR_0EEESS_EEEEEENS4_6LayoutINS5_IJSC_SC_SC_EEENS5_IJNSA_ILi0EEESX_SX_EEEEENS5_IJNS4_10UnderscoreES10_S10_EEEEENS4_13SM90_TMA_LOADENS4_14ComposedLayoutINS4_7SwizzleILi2ELi4ELi3EEENS4_18smem_ptr_flag_bitsILi8EEENSV_INS5_IJNSA_ILi8EEESF_EEENS5_IJSF_SC_EEEEEEEvNS4_8identityENS4_23SM90_TMA_LOAD_MULTICASTES1D_vS1E_EENS_8epilogue10collective18CollectiveEpilogueINS1H_23Sm100TmaWarpSpecializedILi1ELi1ELi32ELb0ELb0EEEJSG_NS5_IJNSV_ISF_SC_EES1M_EEESH_SI_SH_SI_NS1H_6fusion15FusionCallbacksIS1L_NS1O_17LinearCombinationISH_fSH_fLNS_15FloatRoundStyleE2EEESG_S1N_JEEENS4_5SM1004TMEM4LOAD26SM100_TMEM_LOAD_16dp32b32xES13_S1D_NS4_39AutoVectorizingCopyWithAssumedAlignmentILi128EEENS4_14SM90_TMA_STOREES1D_S1Z_S1Z_EEEvvEEEEvNT_6ParamsE,"ax",@progbits
	.align	128
.text._ZN7cutlass13device_kernelINS_4gemm6kernel13GemmUniversalIN4cute5tupleIJiiiiEEENS1_10collective13CollectiveMmaINS1_35MainloopSm100TmaUmmaWarpSpecializedILi27ELi2ELi4ENS5_IJNS4_1CILi4EEENSA_ILi1EEESC_EEEEENS5_IJNSA_ILi64EEESF_SF_EEENS_12float_e5m2_tENS5_IJlSC_lEEESH_SI_NS4_8TiledMMAINS4_8MMA_AtomIJNS4_10MMA_TraitsINS4_19SM100_MMA_F8F6F4_SSEJSH_SH_fSF_SF_NS4_17integral_constantINS4_4UMMA5MajorELSP_0EEESQ_NSN_INSO_7ScaleInELSR_0EEESS_EEEEEENS4_6LayoutINS5_IJSC_SC_SC_EEENS5_IJNSA_ILi0EEESX_SX_EEEEENS5_IJNS4_10UnderscoreES10_S10_EEEEENS4_13SM90_TMA_LOADENS4_14ComposedLayoutINS4_7SwizzleILi2ELi4ELi3EEENS4_18smem_ptr_flag_bitsILi8EEENSV_INS5_IJNSA_ILi8EEESF_EEENS5_IJSF_SC_EEEEEEEvNS4_8identityENS4_23SM90_TMA_LOAD_MULTICASTES1D_vS1E_EENS_8epilogue10collective18CollectiveEpilogueINS1H_23Sm100TmaWarpSpecializedILi1ELi1ELi32ELb0ELb0EEEJSG_NS5_IJNSV_ISF_SC_EES1M_EEESH_SI_SH_SI_NS1H_6fusion15FusionCallbacksIS1L_NS1O_17LinearCombinationISH_fSH_fLNS_15FloatRoundStyleE2EEESG_S1N_JEEENS4_5SM1004TMEM4LOAD26SM100_TMEM_LOAD_16dp32b32xES13_S1D_NS4_39AutoVectorizingCopyWithAssumedAlignmentILi128EEENS4_14SM90_TMA_STOREES1D_S1Z_S1Z_EEEvvEEEEvNT_6ParamsE:
        .type           _ZN7cutlass13device_kernelINS_4gemm6kernel13GemmUniversalIN4cute5tupleIJiiiiEEENS1_10collective13CollectiveMmaINS1_35MainloopSm100TmaUmmaWarpSpecializedILi27ELi2ELi4ENS5_IJNS4_1CILi4EEENSA_ILi1EEESC_EEEEENS5_IJNSA_ILi64EEESF_SF_EEENS_12float_e5m2_tENS5_IJlSC_lEEESH_SI_NS4_8TiledMMAINS4_8MMA_AtomIJNS4_10MMA_TraitsINS4_19SM100_MMA_F8F6F4_SSEJSH_SH_fSF_SF_NS4_17integral_constantINS4_4UMMA5MajorELSP_0EEESQ_NSN_INSO_7ScaleInELSR_0EEESS_EEEEEENS4_6LayoutINS5_IJSC_SC_SC_EEENS5_IJNSA_ILi0EEESX_SX_EEEEENS5_IJNS4_10UnderscoreES10_S10_EEEEENS4_13SM90_TMA_LOADENS4_14ComposedLayoutINS4_7SwizzleILi2ELi4ELi3EEENS4_18smem_ptr_flag_bitsILi8EEENSV_INS5_IJNSA_ILi8EEESF_EEENS5_IJSF_SC_EEEEEEEvNS4_8identityENS4_23SM90_TMA_LOAD_MULTICASTES1D_vS1E_EENS_8epilogue10collective18CollectiveEpilogueINS1H_23Sm100TmaWarpSpecializedILi1ELi1ELi32ELb0ELb0EEEJSG_NS5_IJNSV_ISF_SC_EES1M_EEESH_SI_SH_SI_NS1H_6fusion15FusionCallbacksIS1L_NS1O_17LinearCombinationISH_fSH_fLNS_15FloatRoundStyleE2EEESG_S1N_JEEENS4_5SM1004TMEM4LOAD26SM100_TMEM_LOAD_16dp32b32xES13_S1D_NS4_39AutoVectorizingCopyWithAssumedAlignmentILi128EEENS4_14SM90_TMA_STOREES1D_S1Z_S1Z_EEEvvEEEEvNT_6ParamsE,@function
        .size           _ZN7cutlass13device_kernelINS_4gemm6kernel13GemmUniversalIN4cute5tupleIJiiiiEEENS1_10collective13CollectiveMmaINS1_35MainloopSm100TmaUmmaWarpSpecializedILi27ELi2ELi4ENS5_IJNS4_1CILi4EEENSA_ILi1EEESC_EEEEENS5_IJNSA_ILi64EEESF_SF_EEENS_12float_e5m2_tENS5_IJlSC_lEEESH_SI_NS4_8TiledMMAINS4_8MMA_AtomIJNS4_10MMA_TraitsINS4_19SM100_MMA_F8F6F4_SSEJSH_SH_fSF_SF_NS4_17integral_constantINS4_4UMMA5MajorELSP_0EEESQ_NSN_INSO_7ScaleInELSR_0EEESS_EEEEEENS4_6LayoutINS5_IJSC_SC_SC_EEENS5_IJNSA_ILi0EEESX_SX_EEEEENS5_IJNS4_10UnderscoreES10_S10_EEEEENS4_13SM90_TMA_LOADENS4_14ComposedLayoutINS4_7SwizzleILi2ELi4ELi3EEENS4_18smem_ptr_flag_bitsILi8EEENSV_INS5_IJNSA_ILi8EEESF_EEENS5_IJSF_SC_EEEEEEEvNS4_8identityENS4_23SM90_TMA_LOAD_MULTICASTES1D_vS1E_EENS_8epilogue10collective18CollectiveEpilogueINS1H_23Sm100TmaWarpSpecializedILi1ELi1ELi32ELb0ELb0EEEJSG_NS5_IJNSV_ISF_SC_EES1M_EEESH_SI_SH_SI_NS1H_6fusion15FusionCallbacksIS1L_NS1O_17LinearCombinationISH_fSH_fLNS_15FloatRoundStyleE2EEESG_S1N_JEEENS4_5SM1004TMEM4LOAD26SM100_TMEM_LOAD_16dp32b32xES13_S1D_NS4_39AutoVectorizingCopyWithAssumedAlignmentILi128EEENS4_14SM90_TMA_STOREES1D_S1Z_S1Z_EEEvvEEEEvNT_6ParamsE,(.L_x_205 - _ZN7cutlass13device_kernelINS_4gemm6kernel13GemmUniversalIN4cute5tupleIJiiiiEEENS1_10collective13CollectiveMmaINS1_35MainloopSm100TmaUmmaWarpSpecializedILi27ELi2ELi4ENS5_IJNS4_1CILi4EEENSA_ILi1EEESC_EEEEENS5_IJNSA_ILi64EEESF_SF_EEENS_12float_e5m2_tENS5_IJlSC_lEEESH_SI_NS4_8TiledMMAINS4_8MMA_AtomIJNS4_10MMA_TraitsINS4_19SM100_MMA_F8F6F4_SSEJSH_SH_fSF_SF_NS4_17integral_constantINS4_4UMMA5MajorELSP_0EEESQ_NSN_INSO_7ScaleInELSR_0EEESS_EEEEEENS4_6LayoutINS5_IJSC_SC_SC_EEENS5_IJNSA_ILi0EEESX_SX_EEEEENS5_IJNS4_10UnderscoreES10_S10_EEEEENS4_13SM90_TMA_LOADENS4_14ComposedLayoutINS4_7SwizzleILi2ELi4ELi3EEENS4_18smem_ptr_flag_bitsILi8EEENSV_INS5_IJNSA_ILi8EEESF_EEENS5_IJSF_SC_EEEEEEEvNS4_8identityENS4_23SM90_TMA_LOAD_MULTICASTES1D_vS1E_EENS_8epilogue10collective18CollectiveEpilogueINS1H_23Sm100TmaWarpSpecializedILi1ELi1ELi32ELb0ELb0EEEJSG_NS5_IJNSV_ISF_SC_EES1M_EEESH_SI_SH_SI_NS1H_6fusion15FusionCallbacksIS1L_NS1O_17LinearCombinationISH_fSH_fLNS_15FloatRoundStyleE2EEESG_S1N_JEEENS4_5SM1004TMEM4LOAD26SM100_TMEM_LOAD_16dp32b32xES13_S1D_NS4_39AutoVectorizingCopyWithAssumedAlignmentILi128EEENS4_14SM90_TMA_STOREES1D_S1Z_S1Z_EEEvvEEEEvNT_6ParamsE)
        .other          _ZN7cutlass13device_kernelINS_4gemm6kernel13GemmUniversalIN4cute5tupleIJiiiiEEENS1_10collective13CollectiveMmaINS1_35MainloopSm100TmaUmmaWarpSpecializedILi27ELi2ELi4ENS5_IJNS4_1CILi4EEENSA_ILi1EEESC_EEEEENS5_IJNSA_ILi64EEESF_SF_EEENS_12float_e5m2_tENS5_IJlSC_lEEESH_SI_NS4_8TiledMMAINS4_8MMA_AtomIJNS4_10MMA_TraitsINS4_19SM100_MMA_F8F6F4_SSEJSH_SH_fSF_SF_NS4_17integral_constantINS4_4UMMA5MajorELSP_0EEESQ_NSN_INSO_7ScaleInELSR_0EEESS_EEEEEENS4_6LayoutINS5_IJSC_SC_SC_EEENS5_IJNSA_ILi0EEESX_SX_EEEEENS5_IJNS4_10UnderscoreES10_S10_EEEEENS4_13SM90_TMA_LOADENS4_14ComposedLayoutINS4_7SwizzleILi2ELi4ELi3EEENS4_18smem_ptr_flag_bitsILi8EEENSV_INS5_IJNSA_ILi8EEESF_EEENS5_IJSF_SC_EEEEEEEvNS4_8identityENS4_23SM90_TMA_LOAD_MULTICASTES1D_vS1E_EENS_8epilogue10collective18CollectiveEpilogueINS1H_23Sm100TmaWarpSpecializedILi1ELi1ELi32ELb0ELb0EEEJSG_NS5_IJNSV_ISF_SC_EES1M_EEESH_SI_SH_SI_NS1H_6fusion15FusionCallbacksIS1L_NS1O_17LinearCombinationISH_fSH_fLNS_15FloatRoundStyleE2EEESG_S1N_JEEENS4_5SM1004TMEM4LOAD26SM100_TMEM_LOAD_16dp32b32xES13_S1D_NS4_39AutoVectorizingCopyWithAssumedAlignmentILi128EEENS4_14SM90_TMA_STOREES1D_S1Z_S1Z_EEEvvEEEEvNT_6ParamsE,@"STO_CUDA_ENTRY STV_DEFAULT"
_ZN7cutlass13device_kernelINS_4gemm6kernel13GemmUniversalIN4cute5tupleIJiiiiEEENS1_10collective13CollectiveMmaINS1_35MainloopSm100TmaUmmaWarpSpecializedILi27ELi2ELi4ENS5_IJNS4_1CILi4EEENSA_ILi1EEESC_EEEEENS5_IJNSA_ILi64EEESF_SF_EEENS_12float_e5m2_tENS5_IJlSC_lEEESH_SI_NS4_8TiledMMAINS4_8MMA_AtomIJNS4_10MMA_TraitsINS4_19SM100_MMA_F8F6F4_SSEJSH_SH_fSF_SF_NS4_17integral_constantINS4_4UMMA5MajorELSP_0EEESQ_NSN_INSO_7ScaleInELSR_0EEESS_EEEEEENS4_6LayoutINS5_IJSC_SC_SC_EEENS5_IJNSA_ILi0EEESX_SX_EEEEENS5_IJNS4_10UnderscoreES10_S10_EEEEENS4_13SM90_TMA_LOADENS4_14ComposedLayoutINS4_7SwizzleILi2ELi4ELi3EEENS4_18smem_ptr_flag_bitsILi8EEENSV_INS5_IJNSA_ILi8EEESF_EEENS5_IJSF_SC_EEEEEEEvNS4_8identityENS4_23SM90_TMA_LOAD_MULTICASTES1D_vS1E_EENS_8epilogue10collective18CollectiveEpilogueINS1H_23Sm100TmaWarpSpecializedILi1ELi1ELi32ELb0ELb0EEEJSG_NS5_IJNSV_ISF_SC_EES1M_EEESH_SI_SH_SI_NS1H_6fusion15FusionCallbacksIS1L_NS1O_17LinearCombinationISH_fSH_fLNS_15FloatRoundStyleE2EEESG_S1N_JEEENS4_5SM1004TMEM4LOAD26SM100_TMEM_LOAD_16dp32b32xES13_S1D_NS4_39AutoVectorizingCopyWithAssumedAlignmentILi128EEENS4_14SM90_TMA_STOREES1D_S1Z_S1Z_EEEvvEEEEvNT_6ParamsE:
[----:B------:R-:W1:Y:S01]  /*0000*/  LDC R1, c[0x0][0x37c] ;  /* 0x0000df00ff017b82 */ /* 0x000e620000000800 */
[----:B------:R-:W2:Y:S01]  /*0010*/  S2R R76, SR_TID.X ;  /* 0x00000000004c7919 */ /* 0x000ea20000002100 */
[----:B------:R-:W3:Y:S01]  /*0020*/  LDCU.64 UR8, c[0x0][0x890] ;  /* 0x00011200ff0877ac */ /* 0x000ee20008000a00 */
[----:B------:R-:W-:Y:S02]  /*0030*/  PRMT R79, RZ, 0x7610, R79 ;  /* 0x00007610ff4f7816 */ /* 0x000fe4000000004f */
[----:B------:R-:W-:Y:S01]  /*0040*/  ELECT P3, URZ, PT ;  /* 0x0000000000ff782f */ /* 0x000fe20003860000 */
[----:B---3--:R-:W-:-:S04]  /*0050*/  UISETP.NE.U32.AND UP0, UPT, UR8, URZ, UPT ;  /* 0x000000ff0800728c */ /* 0x008fc8000bf05070 */
[----:B------:R-:W-:Y:S01]  /*0060*/  UISETP.NE.AND.EX UP0, UPT, UR9, URZ, UPT, UP0 ;  /* 0x000000ff0900728c */ /* 0x000fe2000bf05300 */
[----:B--2---:R-:W-:-:S05]  /*0070*/  SHF.R.U32.HI R80, RZ, 0x5, R76 ;  /* 0x00000005ff507819 */ /* 0x004fca000001164c */
[----:B------:R-:W2:Y:S02]  /*0080*/  SHFL.IDX PT, R0, R80, RZ, 0x1f ;  /* 0x00001fff50007589 */ /* 0x000ea400000e0000 */
[----:B--2---:R-:W-:Y:S01]  /*0090*/  R2UR UR18, R0 ;  /* 0x00000000001272ca */ /* 0x004fe200000e0000 */
[----:B-1----:R-:W-:-:S14]  /*00a0*/  BRA.U UP0, `(.L_x_0) ;  /* 0x0000000100307547 */ /* 0x002fdc000b800000 */
[----:B------:R-:W1:Y:S02]  /*00b0*/  LDCU.64 UR4, c[0x0][0x888] ;  /* 0x00011100ff0477ac */ /* 0x000e640008000a00 */
[----:B-1----:R-:W-:-:S04]  /*00c0*/  UISETP.NE.U32.AND UP0, UPT, UR4, URZ, UPT ;  /* 0x000000ff0400728c */ /* 0x002fc8000bf05070 */
[----:B------:R-:W-:-:S09]  /*00d0*/  UISETP.NE.AND.EX UP0, UPT, UR5, URZ, UPT, UP0 ;  /* 0x000000ff0500728c */ /* 0x000fd2000bf05300 */
[----:B------:R-:W-:Y:S05]  /*00e0*/  BRA.U !UP0, `(.L_x_1) ;  /* 0x0000000108147547 */ /* 0x000fea000b800000 */
[----:B------:R-:W1:Y:S01]  /*00f0*/  LDC.64 R2, c[0x0][0x888] ;  /* 0x00022200ff027b82 */ /* 0x000e620000000a00 */
[----:B------:R-:W1:Y:S02]  /*0100*/  LDCU.64 UR4, c[0x0][0x358] ;  /* 0x00006b00ff0477ac */ /* 0x000e640008000a00 */
[----:B-1----:R1:W5:Y:S01]  /*0110*/  LDG.E R39, desc[UR4][R2.64] ;  /* 0x0000000402277981 */ /* 0x002362000c1e1900 */
[----:B------:R-:W-:Y:S01]  /*0120*/  HFMA2 R79, -RZ, RZ, 0, 5.9604644775390625e-08 ;  /* 0x00000001ff4f7431 */ /* 0x000fe200000001ff */
[----:B------:R-:W-:Y:S05]  /*0130*/  BRA `(.L_x_0) ;  /* 0x00000000000c7947 */ /* 0x000fea0003800000 */
.L_x_1:
[----:B------:R-:W1:Y:S01]  /*0140*/  LDCU UR4, c[0x0][0x880] ;  /* 0x00011000ff0477ac */ /* 0x000e620008000800 */
[----:B------:R-:W-:Y:S01]  /*0150*/  HFMA2 R79, -RZ, RZ, 0, 5.9604644775390625e-08 ;  /* 0x00000001ff4f7431 */ /* 0x000fe200000001ff */
[----:B-1----:R-:W-:-:S07]  /*0160*/  MOV R39, UR4 ;  /* 0x0000000400277c02 */ /* 0x002fce0008000f00 */
.L_x_0:
[----:B------:R-:W2:Y:S02]  /*0170*/  LDCU.64 UR4, c[0x0][0x8b0] ;  /* 0x00011600ff0477ac */ /* 0x000ea40008000a00 */
[----:B--2---:R-:W-:-:S04]  /*0180*/  UISETP.NE.U32.AND UP0, UPT, UR4, URZ, UPT ;  /* 0x000000ff0400728c */ /* 0x004fc8000bf05070 */
[----:B------:R-:W-:-:S09]  /*0190*/  UISETP.NE.AND.EX UP0, UPT, UR5, URZ, UPT, UP0 ;  /* 0x000000ff0500728c */ /* 0x000fd2000bf05300 */
[----:B------:R-:W-:Y:S05]  /*01a0*/  BRA.U UP0, `(.L_x_2) ;  /* 0x0000000100287547 */ /* 0x000fea000b800000 */
[----:B------:R-:W2:Y:S02]  /*01b0*/  LDCU.64 UR4, c[0x0][0x8a8] ;  /* 0x00011500ff0477ac */ /* 0x000ea40008000a00 */
[----:B--2---:R-:W-:-:S04]  /*01c0*/  UISETP.NE.U32.AND UP0, UPT, UR4, URZ, UPT ;  /* 0x000000ff0400728c */ /* 0x004fc8000bf05070 */
[----:B------:R-:W-:-:S09]  /*01d0*/  UISETP.NE.AND.EX UP0, UPT, UR5, URZ, UPT, UP0 ;  /* 0x000000ff0500728c */ /* 0x000fd2000bf05300 */
[----:B------:R-:W-:Y:S05]  /*01e0*/  BRA.U !UP0, `(.L_x_3) ;  /* 0x0000000108107547 */ /* 0x000fea000b800000 */
[----:B-1----:R-:W1:Y:S01]  /*01f0*/  LDC.64 R2, c[0x0][0x8a8] ;  /* 0x00022a00ff027b82 */ /* 0x002e620000000a00 */
[----:B------:R-:W1:Y:S02]  /*0200*/  LDCU.64 UR4, c[0x0][0x358] ;  /* 0x00006b00ff0477ac */ /* 0x000e640008000a00 */
[----:B-1----:R2:W5:Y:S01]  /*0210*/  LDG.E R38, desc[UR4][R2.64] ;  /* 0x0000000402267981 */ /* 0x002562000c1e1900 */
[----:B------:R-:W-:Y:S05]  /*0220*/  BRA `(.L_x_2) ;  /* 0x0000000000087947 */ /* 0x000fea0003800000 */
.L_x_3:
[----:B------:R-:W2:Y:S02]  /*0230*/  LDCU UR4, c[0x0][0x8a0] ;  /* 0x00011400ff0477ac */ /* 0x000ea40008000800 */
[----:B--2---:R-:W-:Y:S02]  /*0240*/  MOV R38, UR4 ;  /* 0x0000000400267c02 */ /* 0x004fe40008000f00 */
.L_x_2:
[----:B------:R-:W-:Y:S01]  /*0250*/  IMAD.U32 R0, RZ, RZ, UR18 ;  /* 0x00000012ff007e24 */ /* 0x000fe2000f8e00ff */
[----:B------:R-:W-:Y:S04]  /*0260*/  BSSY.RECONVERGENT B0, `(.L_x_4) ;  /* 0x000000c000007945 */ /* 0x000fe80003800200 */
[C---:B------:R-:W-:Y:S02]  /*0270*/  ISETP.NE.OR P1, PT, R0.reuse, 0x1, !P3 ;  /* 0x000000010000780c */ /* 0x040fe40005f25670 */
[----:B------:R-:W-:-:S11]  /*0280*/  ISETP.NE.OR P0, PT, R0, 0x3, !P3 ;  /* 0x000000030000780c */ /* 0x000fd60005f05670 */
[----:B------:R-:W-:Y:S05]  /*0290*/  @P1 BRA `(.L_x_5) ;  /* 0x0000000000201947 */ /* 0x000fea0003800000 */
[----:B------:R-:W3:Y:S02]  /*02a0*/  LDCU.64 UR4, c[0x0][0x348] ;  /* 0x00006900ff0477ac */ /* 0x000ee40008000a00 */
[----:B---3--:R-:W-:Y:S02]  /*02b0*/  UIADD3 UR6, UP1, UPT, UR4, 0x80, URZ ;  /* 0x0000008004067890 */ /* 0x008fe4000ff3e0ff */
[----:B------:R-:W-:Y:S02]  /*02c0*/  UIADD3 UR4, UP0, UPT, UR4, 0x180, URZ ;  /* 0x0000018004047890 */ /* 0x000fe4000ff1e0ff */
[----:B------:R-:W-:Y:S02]  /*02d0*/  UIADD3.X UR7, UPT, UPT, URZ, UR5, URZ, UP1, !UPT ;  /* 0x00000005ff077290 */ /* 0x000fe40008ffe4ff */
[----:B------:R-:W-:-:S07]  /*02e0*/  UIADD3.X UR5, UPT, UPT, URZ, UR5, URZ, UP0, !UPT ;  /* 0x00000005ff057290 */ /* 0x000fce00087fe4ff */
[----:B------:R3:W-:Y:S02]  /*02f0*/  UTMACCTL.PF [UR6] ;  /* 0x00000000060079b9 */ /* 0x0007e40008040000 */
[----:B------:R3:W-:Y:S02]  /*0300*/  UTMACCTL.PF [UR4] ;  /* 0x00000000040079b9 */ /* 0x0007e40008040000 */
[----:B---3--:R-:W-:Y:S01]  /*0310*/  NOP ;  /* 0x0000000000007918 */ /* 0x008fe20000000000 */
.L_x_5:
[----:B------:R-:W-:Y:S05]  /*0320*/  BSYNC.RECONVERGENT B0 ;  /* 0x0000000000007941 */ /* 0x000fea0003800200 */
.L_x_4:
[----:B------:R-:W-:Y:S04]  /*0330*/  BSSY.RECONVERGENT B0, `(.L_x_6) ;  /* 0x000000a000007945 */ /* 0x000fe80003800200 */
        /* <DEDUP_REMOVED lines=9> */
.L_x_7:
[----:B------:R-:W-:Y:S05]  /*03d0*/  BSYNC.RECONVERGENT B0 ;  /* 0x0000000000007941 */ /* 0x000fea0003800200 */
.L_x_6:
[----:B------:R-:W3:Y:S01]  /*03e0*/  LDCU.64 UR4, c[0x0][0x888] ;  /* 0x00011100ff0477ac */ /* 0x000ee20008000a00 */
[----:B------:R-:W-:Y:S02]  /*03f0*/  UISETP.EQ.U32.AND UP2, UPT, UR8, URZ, UPT ;  /* 0x000000ff0800728c */ /* 0x000fe4000bf42070 */
[----:B------:R-:W-:Y:S02]  /*0400*/  UPLOP3.LUT UP3, UPT, UPT, UPT, UPT, 0x80, 0x8 ;  /* 0x000000000008789c */ /* 0x000fe40003f6f070 */
[----:B---3--:R-:W-:-:S04]  /*0410*/  UISETP.NE.U32.AND UP0, UPT, UR4, URZ, UPT ;  /* 0x000000ff0400728c */ /* 0x008fc8000bf05070 */
[----:B------:R-:W-:-:S04]  /*0420*/  UISETP.NE.AND.EX UP1, UPT, UR5, URZ, UPT, UP0 ;  /* 0x000000ff0500728c */ /* 0x000fc8000bf25300 */
[----:B------:R-:W-:-:S04]  /*0430*/  UISETP.EQ.OR.EX UP4, UPT, UR9, URZ, !UP1, UP2 ;  /* 0x000000ff0900728c */ /* 0x000fc8000cf82720 */
[----:B------:R-:W-:-:S05]  /*0440*/  UP2UR UR61, UPR, URZ, 0x10 ;  /* 0x00000010ff3d7883 */ /* 0x000fca0008000000 */
[----:B------:R-:W-:Y:S07]  /*0450*/  BRA.U !UP4, `(.L_x_8) ;  /* 0x000000010c207547 */ /* 0x000fee000b800000 */
[----:B------:R-:W-:Y:S01]  /*0460*/  UISETP.NE.U32.AND UP2, UPT, UR8, URZ, UPT ;  /* 0x000000ff0800728c */ /* 0x000fe2000bf45070 */
[----:B-----5:R-:W-:Y:S01]  /*0470*/  FSETP.NEU.AND P0, PT, R39, RZ, PT ;  /* 0x000000ff2700720b */ /* 0x020fe20003f0d000 */
[----:B------:R-:W-:Y:S02]  /*0480*/  USEL UR4, URZ, 0xffffffff, UP1 ;  /* 0xffffffffff047887 */ /* 0x000fe40008800000 */
[----:B------:R-:W-:-:S10]  /*0490*/  UISETP.NE.AND.EX UP2, UPT, UR9, URZ, UPT, UP2 ;  /* 0x000000ff0900728c */ /* 0x000fd4000bf45320 */
[----:B------:R-:W-:Y:S01]  /*04a0*/  VOTEU.ANY UP0, P0 ;  /* 0x0000000000ff7886 */ /* 0x000fe20000000100 */
[----:B------:R-:W-:-:S04]  /*04b0*/  @!UP2 USEL UR4, URZ, 0xffffffff, UP0 ;  /* 0xffffffffff04a887 */ /* 0x000fc80008000000 */
[----:B------:R-:W-:-:S04]  /*04c0*/  ULOP3.LUT UR4, UR4, 0x1, URZ, 0xc0, !UPT ;  /* 0x0000000104047892 */ /* 0x000fc8000f8ec0ff */
[----:B------:R-:W-:-:S11]  /*04d0*/  UISETP.NE.U32.AND UP3, UPT, UR4, 0x1, UPT ;  /* 0x000000010400788c */ /* 0x000fd6000bf65070 */
.L_x_8:
[----:B-12---:R-:W1:Y:S02]  /*04e0*/  SHFL.IDX PT, R2, R80, RZ, 0x1f ;  /* 0x00001fff50027589 */ /* 0x006e6400000e0000 */
[----:B-1----:R-:W-:-:S13]  /*04f0*/  ISETP.NE.AND P0, PT, R2, RZ, PT ;  /* 0x000000ff0200720c */ /* 0x002fda0003f05270 */
[----:B------:R-:W-:Y:S05]  /*0500*/  @P0 BRA `(.L_x_9) ;  /* 0x00000004001c0947 */ /* 0x000fea0003800000 */
[----:B------:R-:W-:Y:S01]  /*0510*/  ELECT P0, URZ, PT ;  /* 0x0000000000ff782f */ /* 0x000fe20003800000 */
[----:B------:R-:W-:-:S12]  /*0520*/  BSSY.RECONVERGENT B0, `(.L_x_9) ;  /* 0x0000045000007945 */ /* 0x000fd80003800200 */
[----:B------:R-:W-:Y:S05]  /*0530*/  @!P0 BRA `(.L_x_10) ;  /* 0x00000004000c8947 */ /* 0x000fea0003800000 */
[----:B------:R-:W1:Y:S01]  /*0540*/  S2UR UR4, SR_CgaCtaId ;  /* 0x00000000000479c3 */ /* 0x000e620000008800 */
[----:B------:R-:W-:Y:S01]  /*0550*/  UMOV UR5, 0x400 ;  /* 0x0000040000057882 */ /* 0x000fe20000000000 */
[----:B------:R-:W-:Y:S01]  /*0560*/  UMOV UR8, 0x1 ;  /* 0x0000000100087882 */ /* 0x000fe20000000000 */
[----:B------:R-:W-:Y:S01]  /*0570*/  UMOV UR6, 0x4 ;  /* 0x0000000400067882 */ /* 0x000fe20000000000 */
[----:B------:R-:W-:-:S04]  /*0580*/  UIADD3 UR8, UPT, UPT, -UR8, 0x100000, URZ ;  /* 0x0010000008087890 */ /* 0x000fc8000fffe1ff */
[----:B------:R-:W-:Y:S02]  /*0590*/  USHF.L.U32 UR9, UR8, 0xb, URZ ;  /* 0x0000000b08097899 */ /* 0x000fe400080006ff */
[----:B------:R-:W-:Y:S02]  /*05a0*/  USHF.L.U32 UR8, UR8, 0x1, URZ ;  /* 0x0000000108087899 */ /* 0x000fe400080006ff */
[----:B------:R-:W-:-:S04]  /*05b0*/  UIADD3 UR6, UPT, UPT, -UR6, 0x100000, URZ ;  /* 0x0010000006067890 */ /* 0x000fc8000fffe1ff */
[----:B------:R-:W-:Y:S02]  /*05c0*/  USHF.L.U32 UR7, UR6, 0xb, URZ ;  /* 0x0000000b06077899 */ /* 0x000fe400080006ff */
[----:B------:R-:W-:Y:S02]  /*05d0*/  USHF.L.U32 UR6, UR6, 0x1, URZ ;  /* 0x0000000106067899 */ /* 0x000fe400080006ff */
[----:B-1----:R-:W-:Y:S01]  /*05e0*/  ULEA UR4, UR4, UR5, 0x18 ;  /* 0x0000000504047291 */ /* 0x002fe2000f8ec0ff */
[----:B------:R-:W1:Y:S11]  /*05f0*/  FENCE.VIEW.ASYNC.S ;  /* 0x00000000000073c6 */ /* 0x000e760000000000 */
[----:B-1----:R1:W2:Y:S01]  /*0600*/  SYNCS.EXCH.64 URZ, [UR4], UR8 ;  /* 0x0000000804ff75b2 */ /* 0x0022a20008000100 */
[----:B------:R1:W3:Y:S01]  /*0610*/  SYNCS.EXCH.64 URZ, [UR4+0xd8], UR6 ;  /* 0x0000d80604ff75b2 */ /* 0x0002e20008000100 */
[----:B------:R1:W4:Y:S01]  /*0620*/  SYNCS.EXCH.64 URZ, [UR4+0x8], UR8 ;  /* 0x0000080804ff75b2 */ /* 0x0003220008000100 */
[----:B------:R1:W1:Y:S01]  /*0630*/  SYNCS.EXCH.64 URZ, [UR4+0xe0], UR6 ;  /* 0x0000e00604ff75b2 */ /* 0x0002620008000100 */
        /* <DEDUP_REMOVED lines=50> */
[----:B--234-:R-:W-:Y:S01]  /*0960*/  NOP ;  /* 0x0000000000007918 */ /* 0x01cfe20000000000 */
.L_x_10:
[----:B-1----:R-:W-:Y:S05]  /*0970*/  BSYNC.RECONVERGENT B0 ;  /* 0x0000000000007941 */ /* 0x002fea0003800200 */
.L_x_9:
[----:B------:R-:W1:Y:S01]  /*0980*/  SHFL.IDX PT, R2, R80, RZ, 0x1f ;  /* 0x00001fff50027589 */ /* 0x000e6200000e0000 */
[----:B------:R-:W-:Y:S01]  /*0990*/  NOP ;  /* 0x0000000000007918 */ /* 0x000fe20000000000 */
[----:B-1----:R-:W-:-:S13]  /*09a0*/  ISETP.NE.AND P0, PT, R2, 0x1, PT ;  /* 0x000000010200780c */ /* 0x002fda0003f05270 */
[----:B------:R-:W-:Y:S05]  /*09b0*/  @P0 BRA `(.L_x_11) ;  /* 0x0000000000400947 */ /* 0x000fea0003800000 */
        /* <DEDUP_REMOVED lines=9> */
[----:B------:R-:W-:Y:S01]  /*0a50*/  USHF.L.U32 UR6, UR6, 0x1, URZ ;  /* 0x0000000106067899 */ /* 0x000fe200080006ff */
[----:B------:R-:W-:Y:S01]  /*0a60*/  ELECT P0, URZ, PT ;  /* 0x0000000000ff782f */ /* 0x000fe20003800000 */
[----:B-1----:R-:W-:Y:S01]  /*0a70*/  ULEA UR4, UR4, UR5, 0x18 ;  /* 0x0000000504047291 */ /* 0x002fe2000f8ec0ff */
[----:B------:R-:W1:Y:S11]  /*0a80*/  FENCE.VIEW.ASYNC.S ;  /* 0x00000000000073c6 */ /* 0x000e760000000000 */
[----:B-1----:R1:W2:Y:S01]  /*0a90*/  SYNCS.EXCH.64 URZ, [UR4+0x1b0], UR8 ;  /* 0x0001b00804ff75b2 */ /* 0x0022a20008000100 */
[----:B------:R1:W3:Y:S01]  /*0aa0*/  SYNCS.EXCH.64 URZ, [UR4+0x1b8], UR6 ;  /* 0x0001b80604ff75b2 */ /* 0x0002e20008000100 */
[----:B------:R-:W-:Y:S01]  /*0ab0*/  NOP ;  /* 0x0000000000007918 */ /* 0x000fe20000000000 */
.L_x_11:
[----:B------:R-:W4:Y:S01]  /*0ac0*/  SHFL.IDX PT, R2, R80, RZ, 0x1f ;  /* 0x00001fff50027589 */ /* 0x000f2200000e0000 */
[----:B------:R-:W-:Y:S01]  /*0ad0*/  NOP ;  /* 0x0000000000007918 */ /* 0x000fe20000000000 */
[----:B----4-:R-:W-:-:S13]  /*0ae0*/  ISETP.NE.AND P0, PT, R2, 0x3, PT ;  /* 0x000000030200780c */ /* 0x010fda0003f05270 */
[----:B------:R-:W-:Y:S05]  /*0af0*/  @P0 BRA `(.L_x_12) ;  /* 0x0000000000300947 */ /* 0x000fea0003800000 */
[----:B-1----:R-:W1:Y:S01]  /*0b00*/  S2UR UR4, SR_CgaCtaId ;  /* 0x00000000000479c3 */ /* 0x002e620000008800 */
[----:B------:R-:W-:Y:S01]  /*0b10*/  UMOV UR6, 0x400 ;  /* 0x0000040000067882 */ /* 0x000fe20000000000 */
[----:B------:R-:W-:Y:S01]  /*0b20*/  UMOV UR5, 0x20 ;  /* 0x0000002000057882 */ /* 0x000fe20000000000 */
[----:B------:R-:W-:Y:S01]  /*0b30*/  ELECT P0, URZ, PT ;  /* 0x0000000000ff782f */ /* 0x000fe20003800000 */
[----:B-1----:R-:W-:Y:S02]  /*0b40*/  ULEA UR6, UR4, UR6, 0x18 ;  /* 0x0000000604067291 */ /* 0x002fe4000f8ec0ff */
[----:B------:R-:W-:-:S04]  /*0b50*/  UIADD3 UR4, UPT, UPT, -UR5, 0x100000, URZ ;  /* 0x0010000005047890 */ /* 0x000fc8000fffe1ff */
[----:B------:R-:W-:Y:S02]  /*0b60*/  USHF.L.U32 UR5, UR4, 0xb, URZ ;  /* 0x0000000b04057899 */ /* 0x000fe400080006ff */
[----:B------:R-:W-:Y:S01]  /*0b70*/  USHF.L.U32 UR4, UR4, 0x1, URZ ;  /* 0x0000000104047899 */ /* 0x000fe200080006ff */
[----:B------:R-:W1:Y:S11]  /*0b80*/  FENCE.VIEW.ASYNC.S ;  /* 0x00000000000073c6 */ /* 0x000e760000000000 */
[----:B-1----:R4:W1:Y:S01]  /*0b90*/  SYNCS.EXCH.64 URZ, [UR6+0x1c0], UR4 ;  /* 0x0001c00406ff75b2 */ /* 0x0028620008000100 */
[----:B------:R4:W1:Y:S02]  /*0ba0*/  SYNCS.EXCH.64 URZ, [UR6+0x1c8], UR4 ;  /* 0x0001c80406ff75b2 */ /* 0x0008640008000100 */
[----:B----4-:R-:W-:Y:S01]  /*0bb0*/  NOP ;  /* 0x0000000000007918 */ /* 0x010fe20000000000 */
.L_x_12:
[----:B------:R-:W4:Y:S01]  /*0bc0*/  SHFL.IDX PT, R2, R80, RZ, 0x1f ;  /* 0x00001fff50027589 */ /* 0x000f2200000e0000 */
[----:B------:R-:W-:Y:S01]  /*0bd0*/  NOP ;  /* 0x0000000000007918 */ /* 0x000fe20000000000 */
[----:B----4-:R-:W-:-:S13]  /*0be0*/  ISETP.NE.AND P0, PT, R2, 0x4, PT ;  /* 0x000000040200780c */ /* 0x010fda0003f05270 */
[----:B------:R-:W-:Y:S05]  /*0bf0*/  @P0 BRA `(.L_x_13) ;  /* 0x00000000004c0947 */ /* 0x000fea0003800000 */
[----:B-1----:R-:W1:Y:S01]  /*0c00*/  S2UR UR6, SR_CgaCtaId ;  /* 0x00000000000679c3 */ /* 0x002e620000008800 */
[----:B------:R-:W-:Y:S01]  /*0c10*/  UMOV UR4, 0x3a0 ;  /* 0x000003a000047882 */ /* 0x000fe20000000000 */
[----:B------:R-:W-:Y:S01]  /*0c20*/  UMOV UR5, 0x400 ;  /* 0x0000040000057882 */ /* 0x000fe20000000000 */
[----:B------:R-:W-:Y:S01]  /*0c30*/  USEL UR4, UR4, 0x320, UP3 ;  /* 0x0000032004047887 */ /* 0x000fe20009800000 */
[----:B------:R-:W-:Y:S01]  /*0c40*/  UMOV UR8, 0x1 ;  /* 0x0000000100087882 */ /* 0x000fe20000000000 */
[----:B------:R-:W-:Y:S01]  /*0c50*/  ELECT P0, URZ, PT ;  /* 0x0000000000ff782f */ /* 0x000fe20003800000 */
[----:B------:R-:W-:-:S04]  /*0c60*/  UIADD3 UR8, UPT, UPT, -UR8, 0x100000, URZ ;  /* 0x0010000008087890 */ /* 0x000fc8000fffe1ff */
[----:B------:R-:W-:Y:S02]  /*0c70*/  USHF.L.U32 UR9, UR8, 0xb, URZ ;  /* 0x0000000b08097899 */ /* 0x000fe400080006ff */
[----:B------:R-:W-:Y:S02]  /*0c80*/  USHF.L.U32 UR8, UR8, 0x1, URZ ;  /* 0x0000000108087899 */ /* 0x000fe400080006ff */
[----:B-1----:R-:W-:Y:S02]  /*0c90*/  ULEA UR6, UR6, UR5, 0x18 ;  /* 0x0000000506067291 */ /* 0x002fe4000f8ec0ff */
[----:B------:R-:W-:-:S04]  /*0ca0*/  UIADD3 UR4, UPT, UPT, -UR4, 0x100000, URZ ;  /* 0x0010000004047890 */ /* 0x000fc8000fffe1ff */
[----:B------:R-:W-:Y:S02]  /*0cb0*/  USHF.L.U32 UR5, UR4, 0xb, URZ ;  /* 0x0000000b04057899 */ /* 0x000fe400080006ff */
[----:B------:R-:W-:Y:S01]  /*0cc0*/  USHF.L.U32 UR4, UR4, 0x1, URZ ;  /* 0x0000000104047899 */ /* 0x000fe200080006ff */
[----:B------:R-:W1:Y:S03]  /*0cd0*/  FENCE.VIEW.ASYNC.S ;  /* 0x00000000000073c6 */ /* 0x000e660000000000 */
[----:B-1----:R4:W1:Y:S08]  /*0ce0*/  SYNCS.EXCH.64 URZ, [UR6+0x1d0], UR8 ;  /* 0x0001d00806ff75b2 */ /* 0x0028700008000100 */
[----:B------:R4:W1:Y:S01]  /*0cf0*/  SYNCS.EXCH.64 URZ, [UR6+0x1e0], UR4 ;  /* 0x0001e00406ff75b2 */ /* 0x0008620008000100 */
[----:B------:R4:W1:Y:S01]  /*0d00*/  SYNCS.EXCH.64 URZ, [UR6+0x1d8], UR8 ;  /* 0x0001d80806ff75b2 */ /* 0x0008620008000100 */
[----:B------:R4:W1:Y:S02]  /*0d10*/  SYNCS.EXCH.64 URZ, [UR6+0x1e8], UR4 ;  /* 0x0001e80406ff75b2 */ /* 0x0008640008000100 */
[----:B----4-:R-:W-:Y:S01]  /*0d20*/  NOP ;  /* 0x0000000000007918 */ /* 0x010fe20000000000 */
.L_x_13:
[----:B------:R-:W4:Y:S01]  /*0d30*/  SHFL.IDX PT, R2, R80, RZ, 0x1f ;  /* 0x00001fff50027589 */ /* 0x000f2200000e0000 */
[----:B------:R-:W-:Y:S01]  /*0d40*/  NOP ;  /* 0x0000000000007918 */ /* 0x000fe20000000000 */
[----:B----4-:R-:W-:-:S13]  /*0d50*/  ISETP.NE.AND P0, PT, R2, 0x5, PT ;  /* 0x000000050200780c */ /* 0x010fda0003f05270 */
[----:B------:R-:W-:Y:S05]  /*0d60*/  @P0 BRA `(.L_x_14) ;  /* 0x0000000000580947 */ /* 0x000fea0003800000 */
[----:B-1----:R-:W1:Y:S01]  /*0d70*/  S2UR UR4, SR_CgaCtaId ;  /* 0x00000000000479c3 */ /* 0x002e620000008800 */
        /* <DEDUP_REMOVED lines=12> */
[----:B-1----:R4:W1:Y:S01]  /*0e40*/  SYNCS.EXCH.64 URZ, [UR4+0x1f0], UR8 ;  /* 0x0001f00804ff75b2 */ /* 0x0028620008000100 */
[----:B------:R4:W1:Y:S01]  /*0e50*/  SYNCS.EXCH.64 URZ, [UR4+0x210], UR6 ;  /* 0x0002100604ff75b2 */ /* 0x0008620008000100 */
[----:B------:R4:W1:Y:S01]  /*0e60*/  SYNCS.EXCH.64 URZ, [UR4+0x1f8], UR8 ;  /* 0x0001f80804ff75b2 */ /* 0x0008620008000100 */
[----:B------:R4:W1:Y:S01]  /*0e70*/  SYNCS.EXCH.64 URZ, [UR4+0x218], UR6 ;  /* 0x0002180604ff75b2 */ /* 0x0008620008000100 */
[----:B------:R4:W1:Y:S01]  /*0e80*/  SYNCS.EXCH.64 URZ, [UR4+0x200], UR8 ;  /* 0x0002000804ff75b2 */ /* 0x0008620008000100 */
[----:B------:R4:W1:Y:S01]  /*0e90*/  SYNCS.EXCH.64 URZ, [UR4+0x220], UR6 ;  /* 0x0002200604ff75b2 */ /* 0x0008620008000100 */
[----:B------:R4:W1:Y:S01]  /*0ea0*/  SYNCS.EXCH.64 URZ, [UR4+0x208], UR8 ;  /* 0x0002080804ff75b2 */ /* 0x0008620008000100 */
[----:B------:R4:W1:Y:S02]  /*0eb0*/  SYNCS.EXCH.64 URZ, [UR4+0x228], UR6 ;  /* 0x0002280604ff75b2 */ /* 0x0008640008000100 */
[----:B----4-:R-:W-:Y:S01]  /*0ec0*/  NOP ;  /* 0x0000000000007918 */ /* 0x010fe20000000000 */
.L_x_14:
[----:B------:R-:W4:Y:S01]  /*0ed0*/  SHFL.IDX PT, R2, R80, RZ, 0x1f ;  /* 0x00001fff50027589 */ /* 0x000f2200000e0000 */
[----:B------:R-:W1:Y:S01]  /*0ee0*/  S2UR UR48, SR_CgaCtaId ;  /* 0x00000000003079c3 */ /* 0x000e620000008800 */
[----:B------:R-:W-:Y:S01]  /*0ef0*/  NOP ;  /* 0x0000000000007918 */ /* 0x000fe20000000000 */
[----:B----4-:R-:W-:-:S13]  /*0f00*/  ISETP.NE.AND P0, PT, R2, 0x3, PT ;  /* 0x000000030200780c */ /* 0x010fda0003f05270 */
[----:B-1----:R-:W-:Y:S05]  /*0f10*/  @P0 BRA `(.L_x_15) ;  /* 0x0000000000340947 */ /* 0x002fea0003800000 */
[----:B------:R-:W-:Y:S01]  /*0f20*/  UMOV UR4, 0x400 ;  /* 0x0000040000047882 */ /* 0x000fe20000000000 */
[----:B------:R-:W-:Y:S01]  /*0f30*/  UMOV UR6, 0x20 ;  /* 0x0000002000067882 */ /* 0x000fe20000000000 */
[----:B------:R-:W-:Y:S02]  /*0f40*/  ULEA UR4, UR48, UR4, 0x18 ;  /* 0x0000000430047291 */ /* 0x000fe4000f8ec0ff */
[----:B------:R-:W-:-:S04]  /*0f50*/  UIADD3 UR6, UPT, UPT, -UR6, 0x100000, URZ ;  /* 0x0010000006067890 */ /* 0x000fc8000fffe1ff */
[----:B------:R-:W-:Y:S02]  /*0f60*/  USHF.L.U32 UR7, UR6, 0xb, URZ ;  /* 0x0000000b06077899 */ /* 0x000fe400080006ff */
[----:B------:R-:W-:Y:S01]  /*0f70*/  USHF.L.U32 UR6, UR6, 0x1, URZ ;  /* 0x0000000106067899 */ /* 0x000fe200080006ff */
[----:B------:R-:W-:Y:S01]  /*0f80*/  ELECT P0, URZ, PT ;  /* 0x0000000000ff782f */ /* 0x000fe20003800000 */
[----:B------:R-:W1:Y:S10]  /*0f90*/  FENCE.VIEW.ASYNC.S ;  /* 0x00000000000073c6 */ /* 0x000e740000000000 */
[----:B-1----:R1:W4:Y:S01]  /*0fa0*/  SYNCS.EXCH.64 URZ, [UR4+0x230], UR6 ;  /* 0x0002300604ff75b2 */ /* 0x0023220008000100 */
[----:B------:R1:W1:Y:S01]  /*0fb0*/  SYNCS.EXCH.64 URZ, [UR4+0x240], UR6 ;  /* 0x0002400604ff75b2 */ /* 0x0002620008000100 */
[----:B------:R1:W1:Y:S01]  /*0fc0*/  SYNCS.EXCH.64 URZ, [UR4+0x238], UR6 ;  /* 0x0002380604ff75b2 */ /* 0x0002620008000100 */
[----:B------:R1:W1:Y:S01]  /*0fd0*/  SYNCS.EXCH.64 URZ, [UR4+0x248], UR6 ;  /* 0x0002480604ff75b2 */ /* 0x0002620008000100 */
[----:B------:R-:W-:Y:S01]  /*0fe0*/  NOP ;  /* 0x0000000000007918 */ /* 0x000fe20000000000 */
.L_x_15:
[----:B-1----:R-:W1:Y:S01]  /*0ff0*/  LDCU UR4, c[0x0][0x36c] ;  /* 0x00006d80ff0477ac */ /* 0x002e620008000800 */
[----:B------:R-:W-:Y:S01]  /*1000*/  ISETP.NE.OR P3, PT, R0, 0x2, !P3 ;  /* 0x000000020000780c */ /* 0x000fe20005f65670 */
[----:B------:R-:W-:Y:S01]  /*1010*/  NOP ;  /* 0x0000000000007918 */ /* 0x000fe20000000000 */
[----:B------:R-:W-:Y:S01]  /*1020*/  LOP3.LUT R0, R76, 0x1f, RZ, 0xc0, !PT ;  /* 0x0000001f4c007812 */ /* 0x000fe200078ec0ff */
[----:B------:R-:W-:Y:S02]  /*1030*/  UISETP.NE.AND UP4, UPT, UR18, 0x2, UPT ;  /* 0x000000021200788c */ /* 0x000fe4000bf85270 */
[----:B------:R-:W-:Y:S02]  /*1040*/  UISETP.NE.AND UP5, UPT, UR18, URZ, UPT ;  /* 0x000000ff1200728c */ /* 0x000fe4000bfa5270 */
[----:B-1----:R-:W-:-:S09]  /*1050*/  UISETP.EQ.U32.AND UP6, UPT, UR4, 0x1, UPT ;  /* 0x000000010400788c */ /* 0x002fd2000bfc2070 */
[----:B------:R-:W-:Y:S05]  /*1060*/  BRA.U !UP6, `(.L_x_16) ;  /* 0x000000010e087547 */ /* 0x000fea000b800000 */
[----:B--234-:R-:W-:Y:S01]  /*1070*/  UCGABAR_ARV ;  /* 0x00000000000079c7 */ /* 0x01cfe20008000000 */
[----:B------:R-:W-:Y:S05]  /*1080*/  BRA `(.L_x_17) ;  /* 0x0000000000047947 */ /* 0x000fea0003800000 */
.L_x_16:
[----:B--234-:R-:W-:Y:S01]  /*1090*/  NOP ;  /* 0x0000000000007918 */ /* 0x01cfe20000000000 */
.L_x_17:
[----:B------:R-:W1:Y:S01]  /*10a0*/  S2UR UR46, SR_CTAID.X ;  /* 0x00000000002e79c3 */ /* 0x000e620000002500 */
[----:B------:R-:W-:-:S05]  /*10b0*/  CS2R.32 R3, SR_CgaSize ;  /* 0x0000000000037805 */ /* 0x000fca0000008a00 */
[----:B------:R-:W-:-:S05]  /*10c0*/  IMAD R3, R3, -0xa0, RZ ;  /* 0xffffff6003037824 */ /* 0x000fca00078e02ff */
[----:B------:R-:W-:-:S14]  /*10d0*/  R2UR UR5, R3 ;  /* 0x00000000030572ca */ /* 0x000fdc00000e0000 */
[----:B------:R-:W2:Y:S01]  /*10e0*/  LDCU UR5, c[0x0][UR5+0x2b0] ;  /* 0x00005600050577ac */ /* 0x000ea20008000800 */
[----:B------:R-:W-:-:S05]  /*10f0*/  CS2R.32 R3, SR_CgaSize ;  /* 0x0000000000037805 */ /* 0x000fca0000008a00 */
[----:B------:R-:W-:-:S05]  /*1100*/  IMAD R3, R3, -0xa0, RZ ;  /* 0xffffff6003037824 */ /* 0x000fca00078e02ff */
[----:B------:R-:W-:-:S14]  /*1110*/  R2UR UR4, R3 ;  /* 0x00000000030472ca */ /* 0x000fdc00000e0000 */
[----:B------:R-:W3:Y:S01]  /*1120*/  LDCU UR4, c[0x0][UR4+0x2b4] ;  /* 0x00005680040477ac */ /* 0x000ee20008000800 */
[----:B------:R-:W4:Y:S01]  /*1130*/  S2UR UR45, SR_CTAID.Y ;  /* 0x00000000002d79c3 */ /* 0x000f220000002600 */
[----:B------:R-:W-:-:S05]  /*1140*/  CS2R.32 R3, SR_CgaSize ;  /* 0x0000000000037805 */ /* 0x000fca0000008a00 */
[----:B------:R-:W-:-:S05]  /*1150*/  IMAD R3, R3, -0xa0, RZ ;  /* 0xffffff6003037824 */ /* 0x000fca00078e02ff */
[----:B------:R-:W-:-:S14]  /*1160*/  R2UR UR57, R3 ;  /* 0x00000000033972ca */ /* 0x000fdc00000e0000 */
[----:B------:R-:W3:Y:S01]  /*1170*/  LDCU UR57, c[0x0][UR57+0x2a0] ;  /* 0x00005400393977ac */ /* 0x000ee20008000800 */
[----:B------:R-:W-:-:S05]  /*1180*/  CS2R.32 R3, SR_CgaSize ;  /* 0x0000000000037805 */ /* 0x000fca0000008a00 */
[----:B------:R-:W-:-:S05]  /*1190*/  IMAD R3, R3, -0xa0, RZ ;  /* 0xffffff6003037824 */ /* 0x000fca00078e02ff */
[----:B------:R-:W-:-:S14]  /*11a0*/  R2UR UR60, R3 ;  /* 0x00000000033c72ca */ /* 0x000fdc00000e0000 */
[----:B------:R-:W3:Y:S01]  /*11b0*/  LDCU UR60, c[0x0][UR60+0x2a4] ;  /* 0x000054803c3c77ac */ /* 0x000ee20008000800 */
[----:B------:R-:W-:Y:S01]  /*11c0*/  USHF.L.U32 UR24, UR48, 0xa, URZ ;  /* 0x0000000a30187899 */ /* 0x000fe200080006ff */
[----:B------:R-:W3:Y:S01]  /*11d0*/  LDCU UR19, c[0x0][0xb24] ;  /* 0x00016480ff1377ac */ /* 0x000ee20008000800 */
[----:B------:R-:W3:Y:S01]  /*11e0*/  LDCU UR42, c[0x0][0xb24] ;  /* 0x00016480ff2a77ac */ /* 0x000ee20008000800 */
[----:B-1----:R-:W-:Y:S01]  /*11f0*/  I2FP.F32.U32 R3, UR46 ;  /* 0x0000002e00037c45 */ /* 0x002fe20008201000 */
[----:B------:R-:W1:Y:S04]  /*1200*/  LDCU UR22, c[0x0][0xb30] ;  /* 0x00016600ff1677ac */ /* 0x000e680008000800 */
[----:B--2---:R-:W-:Y:S01]  /*1210*/  FMUL R3, R3, UR5 ;  /* 0x0000000503037c20 */ /* 0x004fe20008400000 */
[----:B------:R-:W-:Y:S01]  /*1220*/  ULOP3.LUT UR24, UR24, 0xc00, URZ, 0xc0, !UPT ;  /* 0x00000c0018187892 */ /* 0x000fe2000f8ec0ff */
[----:B----4-:R-:W-:-:S04]  /*1230*/  I2FP.F32.U32 R2, UR45 ;  /* 0x0000002d00027c45 */ /* 0x010fc80008201000 */
[----:B------:R-:W2:Y:S01]  /*1240*/  F2I.U32.TRUNC.NTZ R3, R3 ;  /* 0x0000000300037305 */ /* 0x000ea2000020f000 */
[----:B---3--:R-:W-:-:S07]  /*1250*/  FMUL R2, R2, UR4 ;  /* 0x0000000402027c20 */ /* 0x008fce0008400000 */
[----:B------:R-:W3:Y:S01]  /*1260*/  F2I.U32.TRUNC.NTZ R2, R2 ;  /* 0x0000000200027305 */ /* 0x000ee2000020f000 */
[----:B--2---:R-:W-:Y:S02]  /*1270*/  R2UR UR5, R3 ;  /* 0x00000000030572ca */ /* 0x004fe400000e0000 */
[----:B---3--:R-:W-:Y:S02]  /*1280*/  R2UR UR4, R2 ;  /* 0x00000000020472ca */ /* 0x008fe400000e0000 */
[----:B------:R-:W-:-:S09]  /*1290*/  PRMT R2, RZ, 0x7610, R2 ;  /* 0x00007610ff027816 */ /* 0x000fd20000000002 */
[----:B------:R-:W-:-:S04]  /*12a0*/  UIADD3 UR5, UPT, UPT, -UR5, URZ, URZ ;  /* 0x000000ff05057290 */ /* 0x000fc8000fffe1ff */
[----:B------:R-:W-:Y:S02]  /*12b0*/  UIMAD UR57, UR57, UR5, UR46 ;  /* 0x00000005393972a4 */ /* 0x000fe4000f8e022e */
[----:B------:R-:W-:-:S04]  /*12c0*/  UIADD3 UR4, UPT, UPT, -UR4, URZ, URZ ;  /* 0x000000ff04047290 */ /* 0x000fc8000fffe1ff */
[----:B------:R-:W-:Y:S01]  /*12d0*/  UIMAD UR60, UR60, UR4, UR45 ;  /* 0x000000043c3c72a4 */ /* 0x000fe2000f8e022d */
[----:B-1----:R-:W-:Y:S11]  /*12e0*/  BRA.U UP5, `(.L_x_18) ;  /* 0x0000000105407547 */ /* 0x002ff6000b800000 */
[----:B------:R-:W-:Y:S02]  /*12f0*/  UISETP.NE.AND UP0, UPT, UR60, URZ, UPT ;  /* 0x000000ff3c00728c */ /* 0x000fe4000bf05270 */
[----:B------:R-:W-:Y:S02]  /*1300*/  UISETP.NE.AND UP2, UPT, UR57, 0x1, UPT ;  /* 0x000000013900788c */ /* 0x000fe4000bf45270 */
[----:B------:R-:W-:-:S04]  /*1310*/  UISETP.EQ.OR UP0, UPT, UR57, URZ, !UP0 ;  /* 0x000000ff3900728c */ /* 0x000fc8000c702670 */
[----:B------:R-:W-:Y:S02]  /*1320*/  USEL UR7, URZ, 0x1, !UP0 ;  /* 0x00000001ff077887 */ /* 0x000fe4000c000000 */
[----:B------:R-:W-:-:S04]  /*1330*/  UISETP.NE.AND UP0, UPT, UR60, URZ, UPT ;  /* 0x000000ff3c00728c */ /* 0x000fc8000bf05270 */
[----:B------:R-:W-:-:S04]  /*1340*/  USEL UR4, URZ, 0x2, UP0 ;  /* 0x00000002ff047887 */ /* 0x000fc80008000000 */
[----:B------:R-:W-:Y:S02]  /*1350*/  USEL UR6, UR4, 0x2, UP2 ;  /* 0x0000000204067887 */ /* 0x000fe40009000000 */
[----:B------:R-:W-:Y:S02]  /*1360*/  USEL UR4, URZ, 0x4, UP0 ;  /* 0x00000004ff047887 */ /* 0x000fe40008000000 */
[----:B------:R-:W-:-:S04]  /*1370*/  UISETP.NE.AND UP2, UPT, UR57, 0x2, UPT ;  /* 0x000000023900788c */ /* 0x000fc8000bf45270 */
[----:B------:R-:W-:Y:S02]  /*1380*/  USEL UR5, UR4, 0x4, UP2 ;  /* 0x0000000404057887 */ /* 0x000fe40009000000 */
[----:B------:R-:W-:Y:S02]  /*1390*/  USEL UR4, URZ, 0x8, UP0 ;  /* 0x00000008ff047887 */ /* 0x000fe40008000000 */
[----:B------:R-:W-:Y:S02]  /*13a0*/  UISETP.NE.AND UP0, UPT, UR57, 0x3, UPT ;  /* 0x000000033900788c */ /* 0x000fe4000bf05270 */
[----:B------:R-:W-:Y:S02]  /*13b0*/  UIADD3 UR5, UPT, UPT, UR5, UR6, UR7 ;  /* 0x0000000605057290 */ /* 0x000fe4000fffe007 */
[----:B------:R-:W-:-:S04]  /*13c0*/  USEL UR4, UR4, 0x8, UP0 ;  /* 0x0000000804047887 */ /* 0x000fc80008000000 */
[----:B------:R-:W-:-:S06]  /*13d0*/  UIADD3 UR4, UPT, UPT, UR5, UR4, URZ ;  /* 0x0000000405047290 */ /* 0x000fcc000fffe0ff */
[----:B------:R-:W-:-:S07]  /*13e0*/  MOV R2, UR4 ;  /* 0x0000000400027c02 */ /* 0x000fce0008000f00 */
.L_x_18:
[----:B------:R-:W1:Y:S01]  /*13f0*/  S2UR UR36, SR_CTAID.Z ;  /* 0x00000000002479c3 */ /* 0x000e620000002700 */
[----:B------:R-:W-:-:S09]  /*1400*/  UISETP.GE.AND UP0, UPT, UR19, 0x1, UPT ;  /* 0x000000011300788c */ /* 0x000fd2000bf06270 */
[----:B------:R-:W-:Y:S05]  /*1410*/  BRA.U !UP0, `(.L_x_19) ;  /* 0x0000000108d07547 */ /* 0x000fea000b800000 */
[----:B------:R-:W2:Y:S01]  /*1420*/  LDCU UR20, c[0x0][0xb0c] ;  /* 0x00016180ff1477ac */ /* 0x000ea20008000800 */
[----:B------:R-:W3:Y:S01]  /*1430*/  LDCU.128 UR12, c[0x0][0xb10] ;  /* 0x00016200ff0c77ac */ /* 0x000ee20008000c00 */
[----:B------:R-:W4:Y:S01]  /*1440*/  LDCU UR6, c[0x0][0x370] ;  /* 0x00006e00ff0677ac */ /* 0x000f220008000800 */
[----:B------:R-:W1:Y:S01]  /*1450*/  LDCU UR7, c[0x0][0x374] ;  /* 0x00006e80ff0777ac */ /* 0x000e620008000800 */
[----:B------:R-:W1:Y:S01]  /*1460*/  LDCU UR21, c[0x0][0xb20] ;  /* 0x00016400ff1577ac */ /* 0x000e620008000800 */
[----:B--2---:R-:W-:Y:S02]  /*1470*/  UISETP.NE.AND UP0, UPT, UR20, 0x1, UPT ;  /* 0x000000011400788c */ /* 0x004fe4000bf05270 */
[----:B---3--:R-:W-:Y:S01]  /*1480*/  UIMAD.WIDE.U32 UR4, UR46, UR12, URZ ;  /* 0x0000000c2e0472a5 */ /* 0x008fe2000f8e00ff */
[----:B------:R-:W2:Y:S01]  /*1490*/  LDCU.64 UR8, c[0x0][0xb28] ;  /* 0x00016500ff0877ac */ /* 0x000ea20008000a00 */
[----:B----4-:R-:W-:Y:S02]  /*14a0*/  UIMAD.WIDE.U32 UR10, UR6, UR12, URZ ;  /* 0x0000000c060a72a5 */ /* 0x010fe4000f8e00ff */
[----:B------:R-:W-:-:S02]  /*14b0*/  USHF.R.U32.HI UR5, URZ, UR13, UR5 ;  /* 0x0000000dff057299 */ /* 0x000fc40008011605 */
[----:B------:R-:W-:Y:S02]  /*14c0*/  UISETP.NE.AND UP2, UPT, UR19, 0x1, UPT ;  /* 0x000000011300788c */ /* 0x000fe4000bf45270 */
[----:B------:R-:W-:Y:S01]  /*14d0*/  USEL UR5, UR46, UR5, !UP0 ;  /* 0x000000052e057287 */ /* 0x000fe2000c000000 */
[----:B------:R-:W-:Y:S01]  /*14e0*/  UMOV UR10, UR11 ;  /* 0x0000000b000a7c82 */ /* 0x000fe20008000000 */
[----:B------:R-:W-:Y:S02]  /*14f0*/  UIMAD.WIDE.U32 UR16, UR45, UR15, URZ ;  /* 0x0000000f2d1072a5 */ /* 0x000fe4000f8e00ff */
[----:B------:R-:W-:Y:S02]  /*1500*/  @UP0 USHF.R.U32.HI UR6, URZ, UR13, UR10 ;  /* 0x0000000dff060299 */ /* 0x000fe4000801160a */
[----:B------:R-:W-:Y:S02]  /*1510*/  UISETP.NE.AND UP0, UPT, UR14, 0x1, UPT ;  /* 0x000000010e00788c */ /* 0x000fe4000bf05270 */
[----:B-1----:R-:W-:-:S02]  /*1520*/  UIMAD.WIDE.U32 UR10, UR7, UR15, URZ ;  /* 0x0000000f070a72a5 */ /* 0x002fc4000f8e00ff */
[----:B--2---:R-:W-:Y:S01]  /*1530*/  UIMAD.WIDE.U32 UR12, UR6, UR8, URZ ;  /* 0x00000008060c72a5 */ /* 0x004fe2000f8e00ff */
[----:B------:R-:W-:Y:S02]  /*1540*/  UMOV UR4, UR17 ;  /* 0x0000001100047c82 */ /* 0x000fe40008000000 */
[----:B------:R-:W-:Y:S02]  /*1550*/  USHF.R.U32.HI UR4, URZ, UR21, UR4 ;  /* 0x00000015ff047299 */ /* 0x000fe40008011604 */
[----:B------:R-:W-:Y:S02]  /*1560*/  UMOV UR10, UR11 ;  /* 0x0000000b000a7c82 */ /* 0x000fe40008000000 */
[----:B------:R-:W-:Y:S01]  /*1570*/  UMOV UR12, UR13 ;  /* 0x0000000d000c7c82 */ /* 0x000fe20008000000 */
[----:B------:R-:W-:Y:S02]  /*1580*/  @UP0 USHF.R.U32.HI UR7, URZ, UR21, UR10 ;  /* 0x00000015ff070299 */ /* 0x000fe4000801160a */
[----:B------:R-:W-:-:S02]  /*1590*/  USEL UR4, UR45, UR4, !UP0 ;  /* 0x000000042d047287 */ /* 0x000fc4000c000000 */
[----:B------:R-:W-:Y:S02]  /*15a0*/  UIMAD.WIDE.U32 UR10, UR7, UR8, URZ ;  /* 0x00000008070a72a5 */ /* 0x000fe4000f8e00ff */
[----:B------:R-:W-:Y:S02]  /*15b0*/  @UP2 USHF.R.U32.HI UR6, URZ, UR9, UR12 ;  /* 0x00000009ff062299 */ /* 0x000fe4000801160c */
[----:B------:R-:W-:-:S03]  /*15c0*/  UIMAD.WIDE.U32 UR12, UR4, UR8, URZ ;  /* 0x00000008040c72a5 */ /* 0x000fc6000f8e00ff */
[----:B------:R-:W-:Y:S02]  /*15d0*/  UMOV UR10, UR11 ;  /* 0x0000000b000a7c82 */ /* 0x000fe40008000000 */
[----:B------:R-:W-:Y:S02]  /*15e0*/  @UP2 USHF.R.U32.HI UR7, URZ, UR9, UR10 ;  /* 0x00000009ff072299 */ /* 0x000fe4000801160a */
[----:B------:R-:W-:Y:S02]  /*15f0*/  UIMAD UR10, UR6, UR19, URZ ;  /* 0x00000013060a72a4 */ /* 0x000fe4000f8e02ff */
[----:B------:R-:W-:-:S04]  /*1600*/  UIMAD UR7, UR7, UR19, URZ ;  /* 0x00000013070772a4 */ /* 0x000fc8000f8e02ff */
[----:B------:R-:W-:-:S03]  /*1610*/  UISETP.GE.AND UP0, UPT, UR4, UR7, UPT ;  /* 0x000000070400728c */ /* 0x000fc6000bf06270 */
[----:B------:R-:W-:Y:S01]  /*1620*/  UMOV UR7, UR13 ;  /* 0x0000000d00077c82 */ /* 0x000fe20008000000 */
[----:B------:R-:W-:Y:S02]  /*1630*/  UISETP.GE.OR UP0, UPT, UR5, UR10, UP0 ;  /* 0x0000000a0500728c */ /* 0x000fe40008706670 */
[----:B------:R-:W-:Y:S02]  /*1640*/  UIMAD.WIDE.U32 UR10, UR5, UR8, URZ ;  /* 0x00000008050a72a5 */ /* 0x000fe4000f8e00ff */
[----:B------:R-:W-:Y:S02]  /*1650*/  USHF.R.U32.HI UR7, URZ, UR9, UR7 ;  /* 0x00000009ff077299 */ /* 0x000fe40008011607 */
[----:B------:R-:W-:Y:S02]  /*1660*/  UIADD3 UR10, UPT, UPT, -UR4, URZ, URZ ;  /* 0x000000ff040a7290 */ /* 0x000fe4000fffe1ff */
[----:B------:R-:W-:Y:S02]  /*1670*/  USEL UR7, UR4, UR7, !UP2 ;  /* 0x0000000704077287 */ /* 0x000fe4000d000000 */
[----:B------:R-:W-:Y:S01]  /*1680*/  UIMAD UR10, UR14, UR10, UR45 ;  /* 0x0000000a0e0a72a4 */ /* 0x000fe2000f8e022d */
[----:B------:R-:W-:Y:S01]  /*1690*/  @!UP0 UMOV UR8, UR11 ;  /* 0x0000000b00088c82 */ /* 0x000fe20008000000 */
[----:B------:R-:W-:-:S02]  /*16a0*/  UIADD3 UR11, UPT, UPT, -UR5, URZ, URZ ;  /* 0x000000ff050b7290 */ /* 0x000fc4000fffe1ff */
[----:B------:R-:W-:Y:S02]  /*16b0*/  @!UP0 USHF.R.U32.HI UR8, URZ, UR9, UR8 ;  /* 0x00000009ff088299 */ /* 0x000fe40008011608 */
[----:B------:R-:W-:Y:S02]  /*16c0*/  UIADD3 UR9, UPT, UPT, -UR7, URZ, URZ ;  /* 0x000000ff07097290 */ /* 0x000fe4000fffe1ff */
[----:B------:R-:W-:Y:S02]  /*16d0*/  @!UP0 USEL UR8, UR5, UR8, !UP2 ;  /* 0x0000000805088287 */ /* 0x000fe4000d000000 */
[----:B------:R-:W-:Y:S02]  /*16e0*/  UIMAD UR9, UR19, UR9, UR4 ;  /* 0x00000009130972a4 */ /* 0x000fe4000f8e0204 */
[----:B------:R-:W-:Y:S02]  /*16f0*/  @!UP0 UIADD3 UR7, UPT, UPT, UR7, -UR8, URZ ;  /* 0x8000000807078290 */ /* 0x000fe4000fffe0ff */
[----:B------:R-:W-:-:S02]  /*1700*/  @!UP0 UIMAD UR6, UR9, UR6, UR8 ;  /* 0x00000006090682a4 */ /* 0x000fc4000f8e0208 */
[----:B------:R-:W-:Y:S02]  /*1710*/  @!UP0 UIMAD UR4, UR7, UR19, UR5 ;  /* 0x00000013070482a4 */ /* 0x000fe4000f8e0205 */
[----:B------:R-:W-:Y:S02]  /*1720*/  UIMAD UR46, UR20, UR11, UR46 ;  /* 0x0000000b142e72a4 */ /* 0x000fe4000f8e022e */
[----:B------:R-:W-:Y:S01]  /*1730*/  UIMAD UR45, UR4, UR14, UR10 ;  /* 0x0000000e042d72a4 */ /* 0x000fe2000f8e020a */
[----:B------:R-:W-:Y:S02]  /*1740*/  @!UP0 UMOV UR5, UR6 ;  /* 0x0000000600058c82 */ /* 0x000fe40008000000 */
[----:B------:R-:W-:-:S12]  /*1750*/  UIMAD UR46, UR5, UR20, UR46 ;  /* 0x00000014052e72a4 */ /* 0x000fd8000f8e022e */
.L_x_19:
[----:B------:R-:W-:-:S09]  /*1760*/  UISETP.NE.AND UP0, UPT, UR22, 0x1, UPT ;  /* 0x000000011600788c */ /* 0x000fd2000bf05270 */
[----:B------:R-:W-:Y:S05]  /*1770*/  BRA.U UP0, `(.L_x_20) ;  /* 0x0000000100407547 */ /* 0x000fea000b800000 */
[----:B------:R-:W2:Y:S01]  /*1780*/  LDCU.128 UR8, c[0x0][0xb10] ;  /* 0x00016200ff0877ac */ /* 0x000ea20008000c00 */
[----:B------:R-:W3:Y:S01]  /*1790*/  LDCU UR12, c[0x0][0xb0c] ;  /* 0x00016180ff0c77ac */ /* 0x000ee20008000800 */
[----:B------:R-:W4:Y:S01]  /*17a0*/  LDCU UR13, c[0x0][0xb20] ;  /* 0x00016400ff0d77ac */ /* 0x000f220008000800 */
[----:B--2---:R-:W-:Y:S02]  /*17b0*/  UIMAD.WIDE.U32 UR4, UR46, UR8, URZ ;  /* 0x000000082e0472a5 */ /* 0x004fe4000f8e00ff */
[----:B------:R-:W-:Y:S02]  /*17c0*/  UIMAD.WIDE.U32 UR6, UR45, UR11, URZ ;  /* 0x0000000b2d0672a5 */ /* 0x000fe4000f8e00ff */
[----:B---3--:R-:W-:Y:S02]  /*17d0*/  UISETP.NE.AND UP0, UPT, UR12, 0x1, UPT ;  /* 0x000000010c00788c */ /* 0x008fe4000bf05270 */
[----:B------:R-:W-:-:S03]  /*17e0*/  USHF.R.U32.HI UR5, URZ, UR9, UR5 ;  /* 0x00000009ff057299 */ /* 0x000fc60008011605 */
[----:B------:R-:W-:Y:S01]  /*17f0*/  UMOV UR4, UR7 ;  /* 0x0000000700047c82 */ /* 0x000fe20008000000 */
[----:B------:R-:W-:Y:S02]  /*1800*/  USEL UR5, UR46, UR5, !UP0 ;  /* 0x000000052e057287 */ /* 0x000fe4000c000000 */
[----:B------:R-:W-:Y:S02]  /*1810*/  UISETP.NE.AND UP0, UPT, UR10, 0x1, UPT ;  /* 0x000000010a00788c */ /* 0x000fe4000bf05270 */
[----:B----4-:R-:W-:-:S04]  /*1820*/  USHF.R.U32.HI UR4, URZ, UR13, UR4 ;  /* 0x0000000dff047299 */ /* 0x010fc80008011604 */
[----:B------:R-:W-:-:S04]  /*1830*/  USEL UR4, UR45, UR4, !UP0 ;  /* 0x000000042d047287 */ /* 0x000fc8000c000000 */
[----:B------:R-:W-:Y:S02]  /*1840*/  UIADD3 UR6, UPT, UPT, UR5, -UR4, URZ ;  /* 0x8000000405067290 */ /* 0x000fe4000fffe0ff */
[----:B------:R-:W-:Y:S02]  /*1850*/  UIADD3 UR4, UPT, UPT, -UR5, UR4, URZ ;  /* 0x0000000405047290 */ /* 0x000fe4000fffe1ff */
[----:B------:R-:W-:Y:S02]  /*1860*/  UIMAD UR45, UR6, UR10, UR45 ;  /* 0x0000000a062d72a4 */ /* 0x000fe4000f8e022d */
[----:B------:R-:W-:-:S12]  /*1870*/  UIMAD UR46, UR4, UR12, UR46 ;  /* 0x0000000c042e72a4 */ /* 0x000fd8000f8e022e */
.L_x_20:
[----:B------:R-:W-:Y:S01]  /*1880*/  UISETP.NE.AND UP0, UPT, UR18, 0x2, UPT ;  /* 0x000000021200788c */ /* 0x000fe2000bf05270 */
[----:B------:R-:W-:Y:S09]  /*1890*/  BRA.U !UP6, `(.L_x_21) ;  /* 0x000000010e0c7547 */ /* 0x000ff2000b800000 */
[----:B------:R-:W-:Y:S01]  /*18a0*/  UCGABAR_WAIT ;  /* 0x0000000000007dc7 */ /* 0x000fe20008000000 */
[----:B------:R-:W-:Y:S01]  /*18b0*/  CCTL.IVALL ;  /* 0x00000000ff00798f */ /* 0x000fe20002000000 */
[----:B------:R-:W-:Y:S05]  /*18c0*/  BRA `(.L_x_22) ;  /* 0x0000000000047947 */ /* 0x000fea0003800000 */
.L_x_21:
[----:B------:R-:W-:Y:S06]  /*18d0*/  BAR.SYNC.DEFER_BLOCKING 0x0 ;  /* 0x0000000000007b1d */ /* 0x000fec0000010000 */
.L_x_22:
[----:B------:R-:W-:Y:S05]  /*18e0*/  BRA.U UP0, `(.L_x_23) ;  /* 0x0000001d00fc7547 */ /* 0x000fea000b800000 */
[----:B------:R-:W2:Y:S01]  /*18f0*/  LDCU UR6, c[0x0][0x38c] ;  /* 0x00007180ff0677ac */ /* 0x000ea20008000800 */
[----:B------:R-:W-:Y:S01]  /*1900*/  PLOP3.LUT P1, PT, PT, PT, UP3, 0x80, 0x8 ;  /* 0x000000000008781c */ /* 0x000fe20003f2f038 */
[----:B------:R-:W-:Y:S01]  /*1910*/  IMAD.MOV.U32 R12, RZ, RZ, 0x1 ;  /* 0x00000001ff0c7424 */ /* 0x000fe200078e00ff */
[----:B------:R-:W-:Y:S01]  /*1920*/  ISETP.EQ.OR P2, PT, R0, RZ, P3 ;  /* 0x000000ff0000720c */ /* 0x000fe20001f42670 */
[----:B------:R-:W-:Y:S01]  /*1930*/  UISETP.NE.AND UP1, UPT, UR18, URZ, UPT ;  /* 0x000000ff1200728c */ /* 0x000fe2000bf25270 */
[----:B------:R-:W-:Y:S01]  /*1940*/  PLOP3.LUT P1, PT, P1, PT, PT, 0x8, 0x80 ;  /* 0x000000000080781c */ /* 0x000fe20000f2e170 */
[----:B------:R-:W-:Y:S01]  /*1950*/  USEL UR25, URZ, 0x1, UP4 ;  /* 0x00000001ff197887 */ /* 0x000fe2000a000000 */
[----:B------:R-:W-:Y:S01]  /*1960*/  CS2R R10, SRZ ;  /* 0x00000000000a7805 */ /* 0x000fe2000001ff00 */
[----:B------:R-:W-:Y:S01]  /*1970*/  IMAD.MOV.U32 R9, RZ, RZ, RZ ;  /* 0x000000ffff097224 */ /* 0x000fe200078e00ff */
[----:B------:R-:W3:Y:S01]  /*1980*/  LDCU UR39, c[0x0][0x370] ;  /* 0x00006e00ff2777ac */ /* 0x000ee20008000800 */
[----:B------:R-:W-:Y:S01]  /*1990*/  IMAD.MOV.U32 R8, RZ, RZ, 0x1 ;  /* 0x00000001ff087424 */ /* 0x000fe200078e00ff */
[----:B------:R-:W4:Y:S01]  /*19a0*/  LDCU.64 UR28, c[0x0][0x348] ;  /* 0x00006900ff1c77ac */ /* 0x000f220008000a00 */
[----:B------:R-:W-:-:S02]  /*19b0*/  USHF.R.U32.HI UR44, URZ, 0x6, UR24 ;  /* 0x00000006ff2c7899 */ /* 0x000fc40008011618 */
[----:B--2---:R-:W-:Y:S02]  /*19c0*/  UIADD3 UR5, UPT, UPT, UR6, 0x3f, URZ ;  /* 0x0000003f06057890 */ /* 0x004fe4000fffe0ff */
[----:B------:R-:W-:Y:S02]  /*19d0*/  UIADD3 UR47, UPT, UPT, UR6, 0x7e, URZ ;  /* 0x0000007e062f7890 */ /* 0x000fe4000fffe0ff */
[----:B------:R-:W-:Y:S01]  /*19e0*/  USHF.R.S32.HI UR4, URZ, 0x1f, UR5 ;  /* 0x0000001fff047899 */ /* 0x000fe20008011405 */
[----:B------:R-:W2:Y:S03]  /*19f0*/  LDCU UR38, c[0x0][0x374] ;  /* 0x00006e80ff2677ac */ /* 0x000ea60008000800 */
[----:B------:R-:W-:Y:S02]  /*1a00*/  ULEA.HI UR4, UR4, UR5, URZ, 0x6 ;  /* 0x0000000504047291 */ /* 0x000fe4000f8f30ff */
[----:B------:R-:W-:-:S02]  /*1a10*/  USEL UR25, UR25, 0x2, UP1 ;  /* 0x0000000219197887 */ /* 0x000fc40008800000 */
[----:B------:R-:W-:Y:S02]  /*1a20*/  USHF.R.S32.HI UR41, URZ, 0x6, UR4 ;  /* 0x00000006ff297899 */ /* 0x000fe40008011404 */
[----:B------:R-:W-:Y:S02]  /*1a30*/  UIADD3 UR4, UPT, UPT, UR6, -0x1, URZ ;  /* 0xffffffff06047890 */ /* 0x000fe4000fffe0ff */
[----:B------:R-:W-:Y:S02]  /*1a40*/  UISETP.LT.U32.AND UP0, UPT, UR41, 0x1b, UPT ;  /* 0x0000001b2900788c */ /* 0x000fe4000bf01070 */
[----:B------:R-:W-:Y:S02]  /*1a50*/  UISETP.GE.U32.AND UP2, UPT, UR4, -0x7f, UPT ;  /* 0xffffff810400788c */ /* 0x000fe4000bf46070 */
[----:B------:R-:W-:Y:S01]  /*1a60*/  USEL UR40, UR41, 0x1b, UP0 ;  /* 0x0000001b29287887 */ /* 0x000fe20008000000 */
[----:B------:R-:W-:-:S03]  /*1a70*/  UMOV UR5, URZ ;  /* 0x000000ff00057c82 */ /* 0x000fc60008000000 */
[----:B------:R-:W-:Y:S02]  /*1a80*/  UIADD3 UR21, UPT, UPT, UR40, -0x1, URZ ;  /* 0xffffffff28157890 */ /* 0x000fe4000fffe0ff */
[----:B------:R-:W-:-:S03]  /*1a90*/  UIADD3 UR43, UPT, UPT, UR41, -UR40, URZ ;  /* 0x80000028292b7290 */ /* 0x000fc6000fffe0ff */
[----:B------:R-:W-:-:S04]  /*1aa0*/  @UP2 UIADD3 UR21, UPT, UPT, UR40, URZ, URZ ;  /* 0x000000ff28152290 */ /* 0x000fc8000fffe0ff */
[----:B--234-:R-:W-:-:S12]  /*1ab0*/  UIADD3 UR21, UPT, UPT, UR21, 0x1, URZ ;  /* 0x0000000115157890 */ /* 0x01cfd8000fffe0ff */
.L_x_43:
[----:B------:R-:W-:Y:S01]  /*1ac0*/  UISETP.NE.AND UP0, UPT, UR48, URZ, UPT ;  /* 0x000000ff3000728c */ /* 0x000fe2000bf05270 */
[----:B------:R-:W2:Y:S08]  /*1ad0*/  S2UR UR48, SR_CgaCtaId ;  /* 0x00000000003079c3 */ /* 0x000eb00000008800 */
[----:B------:R-:W-:Y:S05]  /*1ae0*/  BRA.U UP0, `(.L_x_24) ;  /* 0x0000000100347547 */ /* 0x000fea000b800000 */
[----:B------:R-:W3:Y:S01]  /*1af0*/  S2R R0, SR_CgaCtaId ;  /* 0x0000000000007919 */ /* 0x000ee20000008800 */
[----:B------:R-:W-:-:S04]  /*1b00*/  MOV R2, 0x400 ;  /* 0x0000040000027802 */ /* 0x000fc80000000f00 */
[----:B---3--:R-:W-:Y:S02]  /*1b10*/  LEA R0, R0, R2, 0x18 ;  /* 0x0000000200007211 */ /* 0x008fe400078ec0ff */
[----:B------:R-:W-:-:S03]  /*1b20*/  SHF.L.U32 R2, R8, 0x1f, RZ ;  /* 0x0000001f08027819 */ /* 0x000fc600000006ff */
[----:B------:R-:W-:-:S04]  /*1b30*/  IMAD R0, R9, 0x8, R0 ;  /* 0x0000000809007824 */ /* 0x000fc800078e0200 */
[----:B------:R-:W3:Y:S02]  /*1b40*/  SYNCS.PHASECHK.TRANS64.TRYWAIT P0, [R0+URZ+0x240], R2 ;  /* 0x00024002000075a7 */ /* 0x000ee400080011ff */
[----:B---3--:R-:W-:Y:S05]  /*1b50*/  @!P0 BRA `(.L_x_25) ;  /* 0x0000005c00188947 */ /* 0x008fea0003800000 */
.L_x_126:
[----:B------:R-:W-:Y:S01]  /*1b60*/  VIADD R9, R9, 0x1 ;  /* 0x0000000109097836 */ /* 0x000fe20000000000 */
[----:B------:R3:W-:Y:S04]  /*1b70*/  SYNCS.ARRIVE.TRANS64.A1T0 RZ, [R0+URZ+0x230], RZ ;  /* 0x000230ff00ff79a7 */ /* 0x0007e800081000ff */
[----:B------:R-:W-:-:S04]  /*1b80*/  ISETP.NE.AND P0, PT, R9, 0x2, PT ;  /* 0x000000020900780c */ /* 0x000fc80003f05270 */
[----:B------:R-:W-:Y:S02]  /*1b90*/  SEL R9, R9, RZ, P0 ;  /* 0x000000ff09097207 */ /* 0x000fe40000000000 */
[----:B---3--:R-:W-:-:S04]  /*1ba0*/  SEL R0, RZ, 0x1, P0 ;  /* 0x00000001ff007807 */ /* 0x008fc80000000000 */
[----:B------:R-:W-:-:S07]  /*1bb0*/  LOP3.LUT R8, R8, R0, RZ, 0x3c, !PT ;  /* 0x0000000008087212 */ /* 0x000fce00078e3cff */
.L_x_24:
[----:B------:R-:W-:Y:S01]  /*1bc0*/  UMOV UR6, 0x400 ;  /* 0x0000040000067882 */ /* 0x000fe20000000000 */
[----:B------:R-:W-:Y:S01]  /*1bd0*/  SHF.L.U32 R0, R12, 0x1f, RZ ;  /* 0x0000001f0c007819 */ /* 0x000fe200000006ff */
[----:B--2---:R-:W-:Y:S02]  /*1be0*/  ULEA UR6, UR48, UR6, 0x18 ;  /* 0x0000000630067291 */ /* 0x004fe4000f8ec0ff */
[----:B------:R-:W-:Y:S02]  /*1bf0*/  UISETP.GE.U32.AND UP0, UPT, UR47, 0x7f, UPT ;  /* 0x0000007f2f00788c */ /* 0x000fe4000bf06070 */
[----:B------:R-:W-:Y:S02]  /*1c00*/  ULEA UR4, UR5, UR6, 0x3 ;  /* 0x0000000605047291 */ /* 0x000fe4000f8e18ff */
[----:B------:R-:W-:Y:S02]  /*1c10*/  USHF.L.U32 UR35, UR46, 0x6, URZ ;  /* 0x000000062e237899 */ /* 0x000fe400080006ff */
[----:B------:R-:W-:Y:S01]  /*1c20*/  ULEA UR11, UR45, UR44, 0x6 ;  /* 0x0000002c2d0b7291 */ /* 0x000fe2000f8e30ff */
[----:B------:R-:W-:-:S04]  /*1c30*/  UMOV UR13, URZ ;  /* 0x000000ff000d7c82 */ /* 0x000fc80008000000 */
[----:B------:R2:W3:Y:S01]  /*1c40*/  SYNCS.PHASECHK.TRANS64.TRYWAIT P0, [UR4+0xd8], R0 ;  /* 0x0000d800ff0075a7 */ /* 0x0004e20008001104 */
[----:B------:R-:W-:Y:S06]  /*1c50*/  BRA.U !UP0, `(.L_x_26) ;  /* 0x0000000108bc7547 */ /* 0x000fec000b800000 */
[----:B------:R-:W-:Y:S01]  /*1c60*/  UMOV UR7, URZ ;  /* 0x000000ff00077c82 */ /* 0x000fe20008000000 */
[----:B------:R-:W-:-:S05]  /*1c70*/  UMOV UR4, UR5 ;  /* 0x0000000500047c82 */ /* 0x000fca0008000000 */
.L_x_32:
[----:B------:R-:W-:Y:S01]  /*1c80*/  ULEA UR33, UR4, UR6, 0x3 ;  /* 0x0000000604217291 */ /* 0x000fe2000f8e18ff */
[----:B---3--:R-:W-:Y:S01]  /*1c90*/  @!P3 MOV R2, 0x2000 ;  /* 0x000020000002b802 */ /* 0x008fe20000000f00 */
[----:B-1-34-:R-:W-:Y:S10]  /*1ca0*/  @P0 BRA `(.L_x_27) ;  /* 0x00000000000c0947 */ /* 0x01aff40003800000 */
[----:B------:R-:W-:-:S04]  /*1cb0*/  SHF.L.U32 R3, R12, 0x1f, RZ ;  /* 0x0000001f0c037819 */ /* 0x000fc800000006ff */
[----:B------:R-:W3:Y:S02]  /*1cc0*/  SYNCS.PHASECHK.TRANS64.TRYWAIT P0, [UR33+0xd8], R3 ;  /* 0x0000d803ff0075a7 */ /* 0x000ee40008001121 */
[----:B---3--:R-:W-:Y:S05]  /*1cd0*/  @!P0 BRA `(.L_x_28) ;  /* 0x0000005800cc8947 */ /* 0x008fea0003800000 */
.L_x_27:
[----:B------:R3:W-:Y:S01]  /*1ce0*/  @!P3 SYNCS.ARRIVE.TRANS64 RZ, [UR33], R2 ;  /* 0x00000002ffffb9a7 */ /* 0x0007e20008000021 */
[----:B------:R-:W-:-:S04]  /*1cf0*/  ULOP3.LUT UR5, UR25, 0x2, URZ, 0xfc, !UPT ;  /* 0x0000000219057892 */ /* 0x000fc8000f8efcff */
[----:B------:R-:W-:-:S09]  /*1d00*/  UISETP.NE.AND UP0, UPT, UR5, 0x2, UPT ;  /* 0x000000020500788c */ /* 0x000fd2000bf05270 */
[----:B------:R-:W-:Y:S05]  /*1d10*/  BRA.U UP0, `(.L_x_29) ;  /* 0x0000000100047547 */ /* 0x000fea000b800000 */
[----:B-1----:R-:W-:Y:S05]  /*1d20*/  BPT.TRAP 0x1 ;  /* 0x000000040000795c */ /* 0x002fea0000300000 */
.L_x_29:
[----:B------:R-:W-:Y:S04]  /*1d30*/  BSSY.RECONVERGENT B0, `(.L_x_30) ;  /* 0x0000003000007945 */ /* 0x000fe80003800200 */
[----:B------:R-:W-:Y:S05]  /*1d40*/  @P2 BRA `(.L_x_31) ;  /* 0x0000000000042947 */ /* 0x000fea0003800000 */
[----:B-1----:R-:W-:Y:S05]  /*1d50*/  BPT.TRAP 0x1 ;  /* 0x000000040000795c */ /* 0x002fea0000300000 */
.L_x_31:
[----:B-1----:R-:W-:Y:S05]  /*1d60*/  BSYNC.RECONVERGENT B0 ;  /* 0x0000000000007941 */ /* 0x002fea0003800200 */
.L_x_30:
[----:B------:R-:W-:Y:S02]  /*1d70*/  UIADD3 UR5, UPT, UPT, UR4, 0x1, URZ ;  /* 0x0000000104057890 */ /* 0x000fe4000fffe0ff */
[----:B------:R-:W-:Y:S02]  /*1d80*/  USHF.L.U32 UR34, UR7, 0x6, URZ ;  /* 0x0000000607227899 */ /* 0x000fe400080006ff */
[----:B------:R-:W-:Y:S02]  /*1d90*/  UISETP.NE.AND UP0, UPT, UR5, 0x1b, UPT ;  /* 0x0000001b0500788c */ /* 0x000fe4000bf05270 */
[----:B------:R-:W-:Y:S02]  /*1da0*/  USHF.L.U32 UR32, UR4, 0xc, URZ ;  /* 0x0000000c04207899 */ /* 0x000fe400080006ff */
[----:B------:R-:W-:Y:S02]  /*1db0*/  USEL UR9, URZ, 0x1, UP0 ;  /* 0x00000001ff097887 */ /* 0x000fe40008000000 */
[----:B------:R-:W-:-:S02]  /*1dc0*/  USEL UR5, UR5, URZ, UP0 ;  /* 0x000000ff05057287 */ /* 0x000fc40008000000 */
[----:B------:R-:W-:Y:S02]  /*1dd0*/  UIADD3 UR14, UP0, UPT, UR28, 0x180, URZ ;  /* 0x000001801c0e7890 */ /* 0x000fe4000ff1e0ff */
[----:B------:R-:W-:Y:S01]  /*1de0*/  ULEA UR8, UR5, UR6, 0x3 ;  /* 0x0000000605087291 */ /* 0x000fe2000f8e18ff */
[----:B------:R-:W-:Y:S01]  /*1df0*/  LOP3.LUT R12, R12, UR9, RZ, 0x3c, !PT ;  /* 0x000000090c0c7c12 */ /* 0x000fe2000f8e3cff */
[----:B------:R-:W-:Y:S02]  /*1e00*/  UIADD3 UR7, UPT, UPT, UR7, 0x1, URZ ;  /* 0x0000000107077890 */ /* 0x000fe4000fffe0ff */
[----:B------:R-:W-:Y:S01]  /*1e10*/  UIADD3 UR16, UP1, UPT, UR28, 0x80, URZ ;  /* 0x000000801c107890 */ /* 0x000fe2000ff3e0ff */
[----:B--2---:R-:W-:Y:S01]  /*1e20*/  SHF.L.U32 R0, R12, 0x1f, RZ ;  /* 0x0000001f0c007819 */ /* 0x004fe200000006ff */
[----:B------:R-:W-:Y:S02]  /*1e30*/  UIADD3.X UR15, UPT, UPT, URZ, UR29, URZ, UP0, !UPT ;  /* 0x0000001dff0f7290 */ /* 0x000fe400087fe4ff */
[----:B------:R-:W-:Y:S01]  /*1e40*/  UISETP.NE.AND UP0, UPT, UR7, UR21, UPT ;  /* 0x000000150700728c */ /* 0x000fe2000bf05270 */
[----:B------:R4:W1:Y:S01]  /*1e50*/  SYNCS.PHASECHK.TRANS64.TRYWAIT P0, [UR8+0xd8], R0 ;  /* 0x0000d800ff0075a7 */ /* 0x0008620008001108 */
[----:B------:R-:W-:-:S02]  /*1e60*/  ULOP3.LUT UR8, UR32, UR24, URZ, 0xfc, !UPT ;  /* 0x0000001820087292 */ /* 0x000fc4000f8efcff */
[----:B------:R-:W-:Y:S02]  /*1e70*/  UIADD3.X UR17, UPT, UPT, URZ, UR29, URZ, UP1, !UPT ;  /* 0x0000001dff117290 */ /* 0x000fe40008ffe4ff */
[----:B------:R-:W-:Y:S02]  /*1e80*/  UIADD3 UR32, UPT, UPT, UR6, 0x2600, UR32 ;  /* 0x0000260006207890 */ /* 0x000fe4000fffe020 */
[----:B------:R-:W-:Y:S01]  /*1e90*/  UIADD3 UR8, UPT, UPT, UR6, 0x1d600, UR8 ;  /* 0x0001d60006087890 */ /* 0x000fe2000fffe008 */
[----:B------:R-:W-:Y:S01]  /*1ea0*/  UMOV UR18, 0x0 ;  /* 0x0000000000127882 */ /* 0x000fe20000000000 */
[----:B------:R-:W-:Y:S01]  /*1eb0*/  UMOV UR19, 0x10000000 ;  /* 0x1000000000137882 */ /* 0x000fe20000000000 */
[----:B------:R-:W-:Y:S01]  /*1ec0*/  UMOV UR4, 0xf0000 ;  /* 0x000f000000047882 */ /* 0x000fe20000000000 */
[----:B------:R-:W-:Y:S01]  /*1ed0*/  UMOV UR12, UR36 ;  /* 0x00000024000c7c82 */ /* 0x000fe20008000000 */
[----:B------:R-:W-:Y:S01]  /*1ee0*/  UMOV UR9, UR33 ;  /* 0x0000002100097c82 */ /* 0x000fe20008000000 */
[----:B------:R-:W-:Y:S01]  /*1ef0*/  UMOV UR10, UR34 ;  /* 0x00000022000a7c82 */ /* 0x000fe20008000000 */
[----:B------:R-:W-:Y:S01]  /*1f00*/  UTMALDG.3D [UR32], [UR16], desc[UR18] ;  /* 0x00001220100075b4 */ /* 0x000fe20008011000 */
[----:B------:R-:W-:Y:S01]  /*1f10*/  UMOV UR13, UR21 ;  /* 0x00000015000d7c82 */ /* 0x000fe20008000000 */
[----:B------:R2:W-:Y:S02]  /*1f20*/  UTMALDG.3D.MULTICAST [UR8], [UR14], UR4, desc[UR18] ;  /* 0x000012080e0073b4 */ /* 0x0005e40008011804 */
[----:B--2---:R-:W-:Y:S01]  /*1f30*/  UMOV UR4, UR5 ;  /* 0x0000000500047c82 */ /* 0x004fe20008000000 */
[----:B------:R-:W-:Y:S05]  /*1f40*/  BRA.U UP0, `(.L_x_32) ;  /* 0xfffffffd004c7547 */ /* 0x000fea000b83ffff */
.L_x_26:
[----:B------:R-:W-:Y:S01]  /*1f50*/  ULEA UR4, UR5, UR6, 0x3 ;  /* 0x0000000605047291 */ /* 0x000fe2000f8e18ff */
[----:B--2-4-:R-:W-:Y:S01]  /*1f60*/  SHF.L.U32 R0, R12, 0x1f, RZ ;  /* 0x0000001f0c007819 */ /* 0x014fe200000006ff */
[----:B------:R-:W-:Y:S01]  /*1f70*/  @!P1 SYNCS.ARRIVE.TRANS64.A1T0 RZ, [UR6+0x1c8], RZ ;  /* 0x0001c8ffffff99a7 */ /* 0x000fe20008100006 */
[----:B------:R-:W-:-:S06]  /*1f80*/  UISETP.GT.AND UP0, UPT, UR41, UR40, UPT ;  /* 0x000000282900728c */ /* 0x000fcc000bf04270 */
[----:B-1-3--:R1:W2:Y:S03]  /*1f90*/  SYNCS.PHASECHK.TRANS64.TRYWAIT P0, [UR4+0xd8], R0 ;  /* 0x0000d800ff0075a7 */ /* 0x00a2a60008001104 */
[----:B------:R-:W-:Y:S05]  /*1fa0*/  BRA.U !UP0, `(.L_x_33) ;  /* 0x0000000108c07547 */ /* 0x000fea000b800000 */
[----:B------:R-:W-:Y:S01]  /*1fb0*/  UIADD3 UR26, UPT, UPT, UR43, UR13, URZ ;  /* 0x0000000d2b1a7290 */ /* 0x000fe2000fffe0ff */
[----:B------:R-:W-:-:S11]  /*1fc0*/  UMOV UR4, UR5 ;  /* 0x0000000500047c82 */ /* 0x000fd60008000000 */
.L_x_39:
[----:B------:R-:W-:Y:S01]  /*1fd0*/  ULEA UR17, UR4, UR6, 0x3 ;  /* 0x0000000604117291 */ /* 0x000fe2000f8e18ff */
[----:B--2---:R-:W-:Y:S01]  /*1fe0*/  @!P3 MOV R2, 0x2000 ;  /* 0x000020000002b802 */ /* 0x004fe20000000f00 */
[----:B--234-:R-:W-:Y:S10]  /*1ff0*/  @P0 BRA `(.L_x_34) ;  /* 0x00000000000c0947 */ /* 0x01cff40003800000 */
[----:B------:R-:W-:-:S04]  /*2000*/  SHF.L.U32 R3, R12, 0x1f, RZ ;  /* 0x0000001f0c037819 */ /* 0x000fc800000006ff */
[----:B------:R-:W2:Y:S02]  /*2010*/  SYNCS.PHASECHK.TRANS64.TRYWAIT P0, [UR17+0xd8], R3 ;  /* 0x0000d803ff0075a7 */ /* 0x000ea40008001111 */
[----:B--2---:R-:W-:Y:S05]  /*2020*/  @!P0 BRA `(.L_x_35) ;  /* 0x0000005800108947 */ /* 0x004fea0003800000 */
.L_x_34:
[----:B------:R2:W-:Y:S01]  /*2030*/  @!P3 SYNCS.ARRIVE.TRANS64 RZ, [UR17], R2 ;  /* 0x00000002ffffb9a7 */ /* 0x0005e20008000011 */
[----:B------:R-:W-:-:S04]  /*2040*/  ULOP3.LUT UR5, UR25, 0x2, URZ, 0xfc, !UPT ;  /* 0x0000000219057892 */ /* 0x000fc8000f8efcff */
[----:B------:R-:W-:-:S09]  /*2050*/  UISETP.NE.AND UP0, UPT, UR5, 0x2, UPT ;  /* 0x000000020500788c */ /* 0x000fd2000bf05270 */
[----:B------:R-:W-:Y:S05]  /*2060*/  BRA.U UP0, `(.L_x_36) ;  /* 0x0000000100047547 */ /* 0x000fea000b800000 */
[----:B------:R-:W-:Y:S05]  /*2070*/  BPT.TRAP 0x1 ;  /* 0x000000040000795c */ /* 0x000fea0000300000 */
.L_x_36:
[----:B------:R-:W-:Y:S04]  /*2080*/  BSSY.RECONVERGENT B0, `(.L_x_37) ;  /* 0x0000003000007945 */ /* 0x000fe80003800200 */
[----:B------:R-:W-:Y:S05]  /*2090*/  @P2 BRA `(.L_x_38) ;  /* 0x0000000000042947 */ /* 0x000fea0003800000 */
[----:B------:R-:W-:Y:S05]  /*20a0*/  BPT.TRAP 0x1 ;  /* 0x000000040000795c */ /* 0x000fea0000300000 */
.L_x_38:
[----:B------:R-:W-:Y:S05]  /*20b0*/  BSYNC.RECONVERGENT B0 ;  /* 0x0000000000007941 */ /* 0x000fea0003800200 */
.L_x_37:
[----:B------:R-:W-:Y:S02]  /*20c0*/  UIADD3 UR5, UPT, UPT, UR4, 0x1, URZ ;  /* 0x0000000104057890 */ /* 0x000fe4000fffe0ff */
[----:B------:R-:W-:Y:S02]  /*20d0*/  USHF.L.U32 UR18, UR13, 0x6, URZ ;  /* 0x000000060d127899 */ /* 0x000fe400080006ff */
[----:B------:R-:W-:Y:S02]  /*20e0*/  UISETP.NE.AND UP0, UPT, UR5, 0x1b, UPT ;  /* 0x0000001b0500788c */ /* 0x000fe4000bf05270 */
[----:B------:R-:W-:Y:S02]  /*20f0*/  USHF.L.U32 UR16, UR4, 0xc, URZ ;  /* 0x0000000c04107899 */ /* 0x000fe400080006ff */
[----:B------:R-:W-:Y:S02]  /*2100*/  USEL UR8, URZ, 0x1, UP0 ;  /* 0x00000001ff087887 */ /* 0x000fe40008000000 */
[----:B------:R-:W-:-:S02]  /*2110*/  USEL UR5, UR5, URZ, UP0 ;  /* 0x000000ff05057287 */ /* 0x000fc40008000000 */
[----:B------:R-:W-:Y:S02]  /*2120*/  UIADD3 UR22, UP0, UPT, UR28, 0x180, URZ ;  /* 0x000001801c167890 */ /* 0x000fe4000ff1e0ff */
[----:B------:R-:W-:Y:S01]  /*2130*/  UIADD3 UR13, UPT, UPT, UR13, 0x1, URZ ;  /* 0x000000010d0d7890 */ /* 0x000fe2000fffe0ff */
[----:B------:R-:W-:Y:S01]  /*2140*/  LOP3.LUT R12, R12, UR8, RZ, 0x3c, !PT ;  /* 0x000000080c0c7c12 */ /* 0x000fe2000f8e3cff */
[----:B------:R-:W-:Y:S02]  /*2150*/  UIADD3 UR14, UP1, UPT, UR28, 0x80, URZ ;  /* 0x000000801c0e7890 */ /* 0x000fe4000ff3e0ff */
[----:B------:R-:W-:Y:S01]  /*2160*/  UIADD3.X UR23, UPT, UPT, URZ, UR29, URZ, UP0, !UPT ;  /* 0x0000001dff177290 */ /* 0x000fe200087fe4ff */
[----:B-1----:R-:W-:Y:S01]  /*2170*/  SHF.L.U32 R0, R12, 0x1f, RZ ;  /* 0x0000001f0c007819 */ /* 0x002fe200000006ff */
[----:B------:R-:W-:Y:S02]  /*2180*/  ULOP3.LUT UR8, UR16, UR24, URZ, 0xfc, !UPT ;  /* 0x0000001810087292 */ /* 0x000fe4000f8efcff */
[----:B------:R-:W-:-:S02]  /*2190*/  UISETP.NE.AND UP0, UPT, UR13, UR26, UPT ;  /* 0x0000001a0d00728c */ /* 0x000fc4000bf05270 */
[----:B------:R-:W-:Y:S02]  /*21a0*/  ULEA UR7, UR5, UR6, 0x3 ;  /* 0x0000000605077291 */ /* 0x000fe4000f8e18ff */
[----:B------:R-:W-:Y:S02]  /*21b0*/  UIADD3 UR16, UPT, UPT, UR6, 0x2600, UR16 ;  /* 0x0000260006107890 */ /* 0x000fe4000fffe010 */
[----:B------:R-:W-:Y:S02]  /*21c0*/  UIADD3.X UR15, UPT, UPT, URZ, UR29, URZ, UP1, !UPT ;  /* 0x0000001dff0f7290 */ /* 0x000fe40008ffe4ff */
[----:B------:R-:W-:Y:S01]  /*21d0*/  UIADD3 UR8, UPT, UPT, UR6, 0x1d600, UR8 ;  /* 0x0001d60006087890 */ /* 0x000fe2000fffe008 */
[----:B------:R-:W-:Y:S01]  /*21e0*/  UMOV UR30, 0x0 ;  /* 0x00000000001e7882 */ /* 0x000fe20000000000 */
[----:B------:R-:W-:Y:S01]  /*21f0*/  UMOV UR31, 0x10000000 ;  /* 0x10000000001f7882 */ /* 0x000fe20000000000 */
[----:B------:R-:W-:Y:S01]  /*2200*/  UMOV UR19, UR35 ;  /* 0x0000002300137c82 */ /* 0x000fe20008000000 */
[----:B------:R-:W-:Y:S01]  /*2210*/  UMOV UR20, UR36 ;  /* 0x0000002400147c82 */ /* 0x000fe20008000000 */
[----:B------:R3:W4:Y:S01]  /*2220*/  SYNCS.PHASECHK.TRANS64.TRYWAIT P0, [UR7+0xd8], R0 ;  /* 0x0000d800ff0075a7 */ /* 0x0007220008001107 */
[----:B------:R-:W-:Y:S01]  /*2230*/  UMOV UR4, 0xf0000 ;  /* 0x000f000000047882 */ /* 0x000fe20000000000 */
[----:B------:R-:W-:Y:S01]  /*2240*/  UMOV UR12, UR36 ;  /* 0x00000024000c7c82 */ /* 0x000fe20008000000 */
[----:B------:R-:W-:Y:S01]  /*2250*/  UMOV UR9, UR17 ;  /* 0x0000001100097c82 */ /* 0x000fe20008000000 */
[----:B------:R-:W-:Y:S01]  /*2260*/  UMOV UR10, UR18 ;  /* 0x00000012000a7c82 */ /* 0x000fe20008000000 */
[----:B------:R-:W-:Y:S01]  /*2270*/  UTMALDG.3D [UR16], [UR14], desc[UR30] ;  /* 0x00001e100e0075b4 */ /* 0x000fe20008011000 */
[----:B------:R1:W-:Y:S02]  /*2280*/  UTMALDG.3D.MULTICAST [UR8], [UR22], UR4, desc[UR30] ;  /* 0x00001e08160073b4 */ /* 0x0003e40008011804 */
[----:B-1----:R-:W-:Y:S01]  /*2290*/  UMOV UR4, UR5 ;  /* 0x0000000500047c82 */ /* 0x002fe20008000000 */
[----:B------:R-:W-:Y:S05]  /*22a0*/  BRA.U UP0, `(.L_x_39) ;  /* 0xfffffffd00487547 */ /* 0x000fea000b83ffff */
.L_x_33:
[C---:B------:R-:W-:Y:S01]  /*22b0*/  LEA R3, R11.reuse, UR6, 0x3 ;  /* 0x000000060b037c11 */ /* 0x040fe2000f8e18ff */
[----:B------:R-:W-:Y:S01]  /*22c0*/  NOP ;  /* 0x0000000000007918 */ /* 0x000fe20000000000 */
[----:B-1-3--:R-:W-:Y:S02]  /*22d0*/  SHF.L.U32 R0, R10, 0x1f, RZ ;  /* 0x0000001f0a007819 */ /* 0x00afe400000006ff */
[----:B------:R-:W-:Y:S02]  /*22e0*/  LEA R4, R11, UR6, 0x4 ;  /* 0x000000060b047c11 */ /* 0x000fe4000f8e20ff */
[----:B--2-4-:R-:W1:Y:S02]  /*22f0*/  SYNCS.PHASECHK.TRANS64.TRYWAIT P0, [R3+URZ+0x1d0], R0 ;  /* 0x0001d000030075a7 */ /* 0x014e6400080011ff */
[----:B-1----:R-:W-:Y:S05]  /*2300*/  @!P0 BRA `(.L_x_40) ;  /* 0x0000005400708947 */ /* 0x002fea0003800000 */
.L_x_129:
[----:B------:R-:W2:Y:S01]  /*2310*/  LDS.128 R4, [R4+0x260] ;  /* 0x0002600004047984 */ /* 0x000ea20000000c00 */
[----:B------:R-:W-:Y:S01]  /*2320*/  UISETP.GE.AND UP0, UPT, UR42, 0x1, UPT ;  /* 0x000000012a00788c */ /* 0x000fe2000bf06270 */
[----:B------:R-:W-:Y:S01]  /*2330*/  @!PT LDS RZ, [RZ] ;  /* 0x00000000fffff984 */ /* 0x000fe20000000800 */
[----:B------:R-:W-:Y:S01]  /*2340*/  @!PT LDS RZ, [RZ] ;  /* 0x00000000fffff984 */ /* 0x000fe20000000800 */
[----:B------:R-:W-:Y:S01]  /*2350*/  @!PT LDS RZ, [RZ] ;  /* 0x00000000fffff984 */ /* 0x000fe20000000800 */
[----:B------:R-:W-:Y:S01]  /*2360*/  @!PT LDS RZ, [RZ] ;  /* 0x00000000fffff984 */ /* 0x000fe20000000800 */
[----:B------:R3:W-:Y:S06]  /*2370*/  MEMBAR.ALL.CTA ;  /* 0x0000000000007992 */ /* 0x0007ec0000008000 */
[----:B---3--:R-:W3:Y:S01]  /*2380*/  FENCE.VIEW.ASYNC.S ;  /* 0x00000000000073c6 */ /* 0x008ee20000000000 */
[----:B--2---:R-:W-:-:S13]  /*2390*/  LOP3.LUT P0, RZ, R6, 0x1, RZ, 0xc0, !PT ;  /* 0x0000000106ff7812 */ /* 0x004fda000780c0ff */
[----:B---3--:R-:W-:Y:S01]  /*23a0*/  VOTEU.ANY UP1, P0 ;  /* 0x0000000000ff7886 */ /* 0x008fe20000020100 */
[----:B------:R-:W-:-:S13]  /*23b0*/  PLOP3.LUT P0, PT, PT, PT, UP1, 0x80, 0x8 ;  /* 0x000000000008781c */ /* 0x000fda0003f0f018 */
[----:B-1----:R-:W-:Y:S02]  /*23c0*/  @P0 LOP3.LUT R0, R5, 0xffff, RZ, 0xc0, !PT ;  /* 0x0000ffff05000812 */ /* 0x002fe400078ec0ff */
[----:B------:R-:W-:Y:S02]  /*23d0*/  @P0 MOV R2, R4 ;  /* 0x0000000400020202 */ /* 0x000fe40000000f00 */
[----:B------:R-:W-:Y:S01]  /*23e0*/  @P0 R2UR UR7, R0 ;  /* 0x00000000000702ca */ /* 0x000fe200000e0000 */
[----:B------:R-:W-:Y:S01]  /*23f0*/  VIADD R0, R3, 0x1e0 ;  /* 0x000001e003007836 */ /* 0x000fe20000000000 */
[----:B------:R-:W-:Y:S02]  /*2400*/  @P0 SHF.R.U32.HI R4, RZ, 0x10, R5 ;  /* 0x00000010ff040819 */ /* 0x000fe40000011605 */
[----:B------:R-:W-:Y:S02]  /*2410*/  @P0 R2UR UR8, R2 ;  /* 0x00000000020802ca */ /* 0x000fe400000e0000 */
[----:B------:R-:W-:-:S02]  /*2420*/  PRMT R0, RZ, 0x654, R0 ;  /* 0x00000654ff007816 */ /* 0x000fc40000000000 */
[----:B------:R-:W-:Y:S02]  /*2430*/  @P0 R2UR UR4, R4 ;  /* 0x00000000040402ca */ /* 0x000fe400000e0000 */
[----:B------:R1:W-:Y:S03]  /*2440*/  SYNCS.ARRIVE.TRANS64.RED.A1T0 RZ, [R0+URZ], RZ ;  /* 0x000000ff00ff79a7 */ /* 0x0003e600081004ff */
[----:B------:R-:W-:-:S04]  /*2450*/  @UP1 UMOV UR27, UR7 ;  /* 0x00000007001b1c82 */ /* 0x000fc80008000000 */
[----:B------:R-:W-:-:S04]  /*2460*/  @UP1 UMOV UR37, UR8 ;  /* 0x0000000800251c82 */ /* 0x000fc80008000000 */
[----:B------:R-:W-:Y:S01]  /*2470*/  @UP1 UMOV UR36, UR4 ;  /* 0x0000000400241c82 */ /* 0x000fe20008000000 */
[----:B------:R-:W-:Y:S05]  /*2480*/  BRA.U !UP0, `(.L_x_41) ;  /* 0x0000000108d47547 */ /* 0x000fea000b800000 */
[----:B------:R-:W2:Y:S01]  /*2490*/  LDCU.128 UR12, c[0x0][0xb10] ;  /* 0x00016200ff0c77ac */ /* 0x000ea20008000c00 */
[----:B------:R-:W3:Y:S01]  /*24a0*/  LDCU UR26, c[0x0][0xb20] ;  /* 0x00016400ff1a77ac */ /* 0x000ee20008000800 */
[----:B------:R-:W4:Y:S01]  /*24b0*/  LDCU UR20, c[0x0][0xb0c] ;  /* 0x00016180ff1477ac */ /* 0x000f220008000800 */
[----:B------:R-:W1:Y:S01]  /*24c0*/  LDCU.64 UR10, c[0x0][0xb28] ;  /* 0x00016500ff0a77ac */ /* 0x000e620008000a00 */
[----:B------:R-:W-:Y:S02]  /*24d0*/  UISETP.NE.AND UP3, UPT, UR42, 0x1, UPT ;  /* 0x000000012a00788c */ /* 0x000fe4000bf65270 */
[----:B--2---:R-:W-:Y:S02]  /*24e0*/  UIMAD.WIDE.U32 UR16, UR38, UR15, URZ ;  /* 0x0000000f261072a5 */ /* 0x004fe4000f8e00ff */
[----:B------:R-:W-:Y:S02]  /*24f0*/  UIMAD.WIDE.U32 UR8, UR39, UR12, URZ ;  /* 0x0000000c270872a5 */ /* 0x000fe4000f8e00ff */
[----:B------:R-:W-:-:S02]  /*2500*/  UISETP.NE.AND UP0, UPT, UR14, 0x1, UPT ;  /* 0x000000010e00788c */ /* 0x000fc4000bf05270 */
[----:B------:R-:W-:Y:S01]  /*2510*/  UIMAD.WIDE.U32 UR22, UR27, UR15, URZ ;  /* 0x0000000f1b1672a5 */ /* 0x000fe2000f8e00ff */
[----:B------:R-:W-:Y:S02]  /*2520*/  UMOV UR16, UR17 ;  /* 0x0000001100107c82 */ /* 0x000fe40008000000 */
[----:B------:R-:W-:Y:S01]  /*2530*/  UMOV UR8, UR9 ;  /* 0x0000000900087c82 */ /* 0x000fe20008000000 */
[----:B---3--:R-:W-:Y:S02]  /*2540*/  USHF.R.U32.HI UR16, URZ, UR26, UR16 ;  /* 0x0000001aff107299 */ /* 0x008fe40008011610 */
[----:B----4-:R-:W-:Y:S02]  /*2550*/  UISETP.NE.AND UP2, UPT, UR20, 0x1, UPT ;  /* 0x000000011400788c */ /* 0x010fe4000bf45270 */
[----:B------:R-:W-:Y:S02]  /*2560*/  USHF.R.U32.HI UR8, URZ, UR13, UR8 ;  /* 0x0000000dff087299 */ /* 0x000fe40008011608 */
[----:B------:R-:W-:-:S02]  /*2570*/  USEL UR7, UR38, UR16, !UP0 ;  /* 0x0000001026077287 */ /* 0x000fc4000c000000 */
[----:B------:R-:W-:Y:S02]  /*2580*/  USEL UR8, UR39, UR8, !UP2 ;  /* 0x0000000827087287 */ /* 0x000fe4000d000000 */
[----:B-1----:R-:W-:Y:S01]  /*2590*/  UIMAD.WIDE.U32 UR16, UR7, UR10, URZ ;  /* 0x0000000a071072a5 */ /* 0x002fe2000f8e00ff */
[----:B------:R-:W-:Y:S01]  /*25a0*/  UMOV UR4, UR23 ;  /* 0x0000001700047c82 */ /* 0x000fe20008000000 */
[----:B------:R-:W-:Y:S02]  /*25b0*/  UIMAD.WIDE.U32 UR18, UR37, UR12, URZ ;  /* 0x0000000c251272a5 */ /* 0x000fe4000f8e00ff */
[----:B------:R-:W-:-:S03]  /*25c0*/  UIMAD.WIDE.U32 UR22, UR8, UR10, URZ ;  /* 0x0000000a081672a5 */ /* 0x000fc6000f8e00ff */
[----:B------:R-:W-:Y:S01]  /*25d0*/  UMOV UR16, UR17 ;  /* 0x0000001100107c82 */ /* 0x000fe20008000000 */
[----:B------:R-:W-:Y:S02]  /*25e0*/  USHF.R.U32.HI UR4, URZ, UR26, UR4 ;  /* 0x0000001aff047299 */ /* 0x000fe40008011604 */
[----:B------:R-:W-:Y:S01]  /*25f0*/  @UP3 USHF.R.U32.HI UR7, URZ, UR11, UR16 ;  /* 0x0000000bff073299 */ /* 0x000fe20008011610 */
[----:B------:R-:W-:Y:S01]  /*2600*/  UMOV UR18, UR19 ;  /* 0x0000001300127c82 */ /* 0x000fe20008000000 */
[----:B------:R-:W-:Y:S01]  /*2610*/  UMOV UR22, UR23 ;  /* 0x0000001700167c82 */ /* 0x000fe20008000000 */
[----:B------:R-:W-:Y:S02]  /*2620*/  USHF.R.U32.HI UR13, URZ, UR13, UR18 ;  /* 0x0000000dff0d7299 */ /* 0x000fe40008011612 */
[----:B------:R-:W-:Y:S02]  /*2630*/  USEL UR4, UR27, UR4, !UP0 ;  /* 0x000000041b047287 */ /* 0x000fe4000c000000 */
[----:B------:R-:W-:-:S02]  /*2640*/  @UP3 USHF.R.U32.HI UR8, URZ, UR11, UR22 ;  /* 0x0000000bff083299 */ /* 0x000fc40008011616 */
[----:B------:R-:W-:Y:S02]  /*2650*/  UIMAD UR9, UR42, UR7, URZ ;  /* 0x000000072a0972a4 */ /* 0x000fe4000f8e02ff */
[----:B------:R-:W-:Y:S02]  /*2660*/  USEL UR7, UR37, UR13, !UP2 ;  /* 0x0000000d25077287 */ /* 0x000fe4000d000000 */
[----:B------:R-:W-:Y:S02]  /*2670*/  UIMAD UR12, UR42, UR8, URZ ;  /* 0x000000082a0c72a4 */ /* 0x000fe4000f8e02ff */
[----:B------:R-:W-:Y:S02]  /*2680*/  UISETP.GE.AND UP0, UPT, UR4, UR9, UPT ;  /* 0x000000090400728c */ /* 0x000fe4000bf06270 */
[----:B------:R-:W-:Y:S02]  /*2690*/  UIMAD.WIDE.U32 UR16, UR4, UR10, URZ ;  /* 0x0000000a041072a5 */ /* 0x000fe4000f8e00ff */
[----:B------:R-:W-:-:S02]  /*26a0*/  UISETP.GE.OR UP0, UPT, UR7, UR12, UP0 ;  /* 0x0000000c0700728c */ /* 0x000fc40008706670 */
[----:B------:R-:W-:Y:S02]  /*26b0*/  UIMAD.WIDE.U32 UR12, UR7, UR10, URZ ;  /* 0x0000000a070c72a5 */ /* 0x000fe4000f8e00ff */
[----:B------:R-:W-:Y:S01]  /*26c0*/  UIADD3 UR15, UPT, UPT, -UR4, URZ, URZ ;  /* 0x000000ff040f7290 */ /* 0x000fe2000fffe1ff */
[----:B------:R-:W-:Y:S01]  /*26d0*/  UMOV UR10, UR17 ;  /* 0x00000011000a7c82 */ /* 0x000fe20008000000 */
[----:B------:R-:W-:Y:S02]  /*26e0*/  UIADD3 UR12, UPT, UPT, -UR7, URZ, URZ ;  /* 0x000000ff070c7290 */ /* 0x000fe4000fffe1ff */
[----:B------:R-:W-:-:S03]  /*26f0*/  USHF.R.U32.HI UR10, URZ, UR11, UR10 ;  /* 0x0000000bff0a7299 */ /* 0x000fc6000801160a */
[----:B------:R-:W-:Y:S01]  /*2700*/  @!UP0 UMOV UR9, UR13 ;  /* 0x0000000d00098c82 */ /* 0x000fe20008000000 */
[----:B------:R-:W-:Y:S02]  /*2710*/  UIMAD UR15, UR14, UR15, UR27 ;  /* 0x0000000f0e0f72a4 */ /* 0x000fe4000f8e021b */
[----:B------:R-:W-:Y:S02]  /*2720*/  USEL UR10, UR4, UR10, !UP3 ;  /* 0x0000000a040a7287 */ /* 0x000fe4000d800000 */
[----:B------:R-:W-:Y:S02]  /*2730*/  @!UP0 USHF.R.U32.HI UR9, URZ, UR11, UR9 ;  /* 0x0000000bff098299 */ /* 0x000fe40008011609 */
[----:B------:R-:W-:Y:S02]  /*2740*/  UIADD3 UR11, UPT, UPT, -UR10, URZ, URZ ;  /* 0x000000ff0a0b7290 */ /* 0x000fe4000fffe1ff */
[----:B------:R-:W-:Y:S02]  /*2750*/  @!UP0 USEL UR9, UR7, UR9, !UP3 ;  /* 0x0000000907098287 */ /* 0x000fe4000d800000 */
[----:B------:R-:W-:-:S02]  /*2760*/  UIMAD UR11, UR42, UR11, UR4 ;  /* 0x0000000b2a0b72a4 */ /* 0x000fc4000f8e0204 */
[----:B------:R-:W-:Y:S02]  /*2770*/  @!UP0 UIADD3 UR10, UPT, UPT, UR10, -UR9, URZ ;  /* 0x800000090a0a8290 */ /* 0x000fe4000fffe0ff */
[----:B------:R-:W-:Y:S02]  /*2780*/  @!UP0 UIMAD UR9, UR11, UR8, UR9 ;  /* 0x000000080b0982a4 */ /* 0x000fe4000f8e0209 */
[----:B------:R-:W-:Y:S02]  /*2790*/  @!UP0 UIMAD UR4, UR42, UR10, UR7 ;  /* 0x0000000a2a0482a4 */ /* 0x000fe4000f8e0207 */
[----:B------:R-:W-:Y:S02]  /*27a0*/  UIMAD UR8, UR20, UR12, UR37 ;  /* 0x0000000c140872a4 */ /* 0x000fe4000f8e0225 */
[----:B------:R-:W-:Y:S01]  /*27b0*/  UIMAD UR27, UR4, UR14, UR15 ;  /* 0x0000000e041b72a4 */ /* 0x000fe2000f8e020f */
[----:B------:R-:W-:Y:S02]  /*27c0*/  @!UP0 UMOV UR7, UR9 ;  /* 0x0000000900078c82 */ /* 0x000fe40008000000 */
[----:B------:R-:W-:-:S12]  /*27d0*/  UIMAD UR37, UR7, UR20, UR8 ;  /* 0x00000014072572a4 */ /* 0x000fd8000f8e0208 */
.L_x_41:
[----:B------:R-:W2:Y:S02]  /*27e0*/  LDCU UR4, c[0x0][0xb30] ;  /* 0x00016600ff0477ac */ /* 0x000ea40008000800 */
[----:B--2---:R-:W-:-:S09]  /*27f0*/  UISETP.NE.AND UP0, UPT, UR4, 0x1, UPT ;  /* 0x000000010400788c */ /* 0x004fd2000bf05270 */
[----:B------:R-:W-:Y:S05]  /*2800*/  BRA.U UP0, `(.L_x_42) ;  /* 0x0000000100447547 */ /* 0x000fea000b800000 */
[----:B------:R-:W2:Y:S01]  /*2810*/  LDCU.128 UR12, c[0x0][0xb10] ;  /* 0x00016200ff0c77ac */ /* 0x000ea20008000c00 */
[----:B------:R-:W3:Y:S01]  /*2820*/  LDCU UR16, c[0x0][0xb0c] ;  /* 0x00016180ff1077ac */ /* 0x000ee20008000800 */
[----:B------:R-:W4:Y:S01]  /*2830*/  LDCU UR17, c[0x0][0xb20] ;  /* 0x00016400ff1177ac */ /* 0x000f220008000800 */
[----:B--2---:R-:W-:Y:S02]  /*2840*/  UIMAD.WIDE.U32 UR10, UR37, UR12, URZ ;  /* 0x0000000c250a72a5 */ /* 0x004fe4000f8e00ff */
[----:B------:R-:W-:Y:S02]  /*2850*/  UIMAD.WIDE.U32 UR8, UR27, UR15, URZ ;  /* 0x0000000f1b0872a5 */ /* 0x000fe4000f8e00ff */
[----:B---3--:R-:W-:Y:S02]  /*2860*/  UISETP.NE.AND UP2, UPT, UR16, 0x1, UPT ;  /* 0x000000011000788c */ /* 0x008fe4000bf45270 */
[----:B------:R-:W-:Y:S01]  /*2870*/  UISETP.NE.AND UP0, UPT, UR14, 0x1, UPT ;  /* 0x000000010e00788c */ /* 0x000fe2000bf05270 */
[----:B------:R-:W-:-:S02]  /*2880*/  UMOV UR7, UR11 ;  /* 0x0000000b00077c82 */ /* 0x000fc40008000000 */
[----:B------:R-:W-:Y:S01]  /*2890*/  UMOV UR4, UR9 ;  /* 0x0000000900047c82 */ /* 0x000fe20008000000 */
[----:B------:R-:W-:Y:S02]  /*28a0*/  USHF.R.U32.HI UR7, URZ, UR13, UR7 ;  /* 0x0000000dff077299 */ /* 0x000fe40008011607 */
[----:B----4-:R-:W-:Y:S02]  /*28b0*/  USHF.R.U32.HI UR4, URZ, UR17, UR4 ;  /* 0x00000011ff047299 */ /* 0x010fe40008011604 */
[----:B------:R-:W-:Y:S02]  /*28c0*/  USEL UR7, UR37, UR7, !UP2 ;  /* 0x0000000725077287 */ /* 0x000fe4000d000000 */
[----:B------:R-:W-:-:S04]  /*28d0*/  USEL UR4, UR27, UR4, !UP0 ;  /* 0x000000041b047287 */ /* 0x000fc8000c000000 */
[----:B------:R-:W-:Y:S02]  /*28e0*/  UIADD3 UR8, UPT, UPT, UR7, -UR4, URZ ;  /* 0x8000000407087290 */ /* 0x000fe4000fffe0ff */
[----:B------:R-:W-:Y:S02]  /*28f0*/  UIADD3 UR4, UPT, UPT, -UR7, UR4, URZ ;  /* 0x0000000407047290 */ /* 0x000fe4000fffe1ff */
[----:B------:R-:W-:Y:S02]  /*2900*/  UIMAD UR27, UR8, UR14, UR27 ;  /* 0x0000000e081b72a4 */ /* 0x000fe4000f8e021b */
[----:B------:R-:W-:-:S12]  /*2910*/  UIMAD UR37, UR4, UR16, UR37 ;  /* 0x00000010042572a4 */ /* 0x000fd8000f8e0225 */
.L_x_42:
[----:B------:R-:W-:Y:S01]  /*2920*/  VIADD R11, R11, 0x1 ;  /* 0x000000010b0b7836 */ /* 0x000fe20000000000 */
[----:B------:R-:W-:Y:S01]  /*2930*/  PLOP3.LUT P1, PT, PT, PT, PT, 0x80, 0x8 ;  /* 0x000000000008781c */ /* 0x000fe20003f2f070 */
[----:B------:R-:W-:Y:S02]  /*2940*/  UIADD3 UR46, UPT, UPT, UR37, UR57, URZ ;  /* 0x00000039252e7290 */ /* 0x000fe4000fffe0ff */
[----:B------:R-:W-:Y:S01]  /*2950*/  UIADD3 UR45, UPT, UPT, UR27, UR60, URZ ;  /* 0x0000003c1b2d7290 */ /* 0x000fe2000fffe0ff */
[----:B------:R-:W-:-:S04]  /*2960*/  ISETP.NE.AND P0, PT, R11, 0x2, PT ;  /* 0x000000020b00780c */ /* 0x000fc80003f05270 */
[----:B-1----:R-:W-:Y:S02]  /*2970*/  SEL R0, RZ, 0x1, P0 ;  /* 0x00000001ff007807 */ /* 0x002fe40000000000 */
[----:B------:R-:W-:Y:S02]  /*2980*/  SEL R11, R11, RZ, P0 ;  /* 0x000000ff0b0b7207 */ /* 0x000fe40000000000 */
[----:B------:R-:W-:Y:S01]  /*2990*/  LOP3.LUT R10, R10, R0, RZ, 0x3c, !PT ;  /* 0x000000000a0a7212 */ /* 0x000fe200078e3cff */
[----:B------:R-:W-:Y:S06]  /*29a0*/  BRA.U UP1, `(.L_x_43) ;  /* 0xfffffff101447547 */ /* 0x000fec000b83ffff */
[----:B------:R-:W-:Y:S01]  /*29b0*/  UIADD3 UR7, UPT, UPT, UR6, 0xd8, URZ ;  /* 0x000000d806077890 */ /* 0x000fe2000fffe0ff */
[----:B------:R-:W-:-:S03]  /*29c0*/  SHF.L.U32 R2, R12, 0x1f, RZ ;  /* 0x0000001f0c027819 */ /* 0x000fc600000006ff */
[----:B------:R-:W-:-:S09]  /*29d0*/  ULEA UR4, UR5, UR7, 0x3 ;  /* 0x0000000705047291 */ /* 0x000fd2000f8e18ff */
[----:B------:R-:W1:Y:S02]  /*29e0*/  SYNCS.PHASECHK.TRANS64.TRYWAIT P0, [UR4], R2 ;  /* 0x00000002ff0075a7 */ /* 0x000e640008001104 */
[----:B-1----:R-:W-:Y:S05]  /*29f0*/  @!P0 BRA `(.L_x_44) ;  /* 0x0000004c00c88947 */ /* 0x002fea0003800000 */
.L_x_131:
[----:B------:R-:W-:-:S04]  /*2a00*/  UIADD3 UR4, UPT, UPT, UR5, 0x1, URZ ;  /* 0x0000000105047890 */ /* 0x000fc8000fffe0ff */
[----:B------:R-:W-:-:S04]  /*2a10*/  UISETP.NE.AND UP0, UPT, UR4, 0x1b, UPT ;  /* 0x0000001b0400788c */ /* 0x000fc8000bf05270 */
[----:B------:R-:W-:Y:S02]  /*2a20*/  USEL UR6, URZ, 0x1, UP0 ;  /* 0x00000001ff067887 */ /* 0x000fe40008000000 */
[----:B------:R-:W-:-:S04]  /*2a30*/  USEL UR4, UR4, URZ, UP0 ;  /* 0x000000ff04047287 */ /* 0x000fc80008000000 */
[----:B------:R-:W-:Y:S01]  /*2a40*/  ULEA UR5, UR4, UR7, 0x3 ;  /* 0x0000000704057291 */ /* 0x000fe2000f8e18ff */
[----:B-1----:R-:W-:-:S04]  /*2a50*/  LOP3.LUT R2, R12, UR6, RZ, 0x3c, !PT ;  /* 0x000000060c027c12 */ /* 0x002fc8000f8e3cff */
[----:B------:R-:W-:-:S04]  /*2a60*/  SHF.L.U32 R3, R2, 0x1f, RZ ;  /* 0x0000001f02037819 */ /* 0x000fc800000006ff */
[----:B------:R-:W1:Y:S02]  /*2a70*/  SYNCS.PHASECHK.TRANS64.TRYWAIT P0, [UR5], R3 ;  /* 0x00000003ff0075a7 */ /* 0x000e640008001105 */
[----:B-1----:R-:W-:Y:S05]  /*2a80*/  @!P0 BRA `(.L_x_45) ;  /* 0x0000004c00bc8947 */ /* 0x002fea0003800000 */
.L_x_133:
[----:B------:R-:W-:-:S04]  /*2a90*/  UIADD3 UR4, UPT, UPT, UR4, 0x1, URZ ;  /* 0x0000000104047890 */ /* 0x000fc8000fffe0ff */
[----:B------:R-:W-:-:S04]  /*2aa0*/  UISETP.NE.AND UP0, UPT, UR4, 0x1b, UPT ;  /* 0x0000001b0400788c */ /* 0x000fc8000bf05270 */
[----:B------:R-:W-:Y:S02]  /*2ab0*/  USEL UR6, URZ, 0x1, UP0 ;  /* 0x00000001ff067887 */ /* 0x000fe40008000000 */
[----:B------:R-:W-:-:S04]  /*2ac0*/  USEL UR4, UR4, URZ, UP0 ;  /* 0x000000ff04047287 */ /* 0x000fc80008000000 */
[----:B------:R-:W-:Y:S01]  /*2ad0*/  ULEA UR5, UR4, UR7, 0x3 ;  /* 0x0000000704057291 */ /* 0x000fe2000f8e18ff */
[----:B------:R-:W-:-:S04]  /*2ae0*/  LOP3.LUT R2, R2, UR6, RZ, 0x3c, !PT ;  /* 0x0000000602027c12 */ /* 0x000fc8000f8e3cff */
[----:B-1----:R-:W-:-:S04]  /*2af0*/  SHF.L.U32 R3, R2, 0x1f, RZ ;  /* 0x0000001f02037819 */ /* 0x002fc800000006ff */
[----:B------:R-:W1:Y:S02]  /*2b00*/  SYNCS.PHASECHK.TRANS64.TRYWAIT P0, [UR5], R3 ;  /* 0x00000003ff0075a7 */ /* 0x000e640008001105 */
[----:B-1----:R-:W-:Y:S05]  /*2b10*/  @!P0 BRA `(.L_x_46) ;  /* 0x0000004c00b08947 */ /* 0x002fea0003800000 */
.L_x_135:
        /* <DEDUP_REMOVED lines=9> */
.L_x_137:
        /* <DEDUP_REMOVED lines=9> */
.L_x_139:
        /* <DEDUP_REMOVED lines=9> */
.L_x_141:
        /* <DEDUP_REMOVED lines=9> */
.L_x_143:
        /* <DEDUP_REMOVED lines=9> */
.L_x_145:
        /* <DEDUP_REMOVED lines=9> */
.L_x_147:
        /* <DEDUP_REMOVED lines=9> */
.L_x_149:
        /* <DEDUP_REMOVED lines=9> */
.L_x_151:
        /* <DEDUP_REMOVED lines=9> */
.L_x_153:
        /* <DEDUP_REMOVED lines=9> */
.L_x_155:
        /* <DEDUP_REMOVED lines=9> */
.L_x_157:
        /* <DEDUP_REMOVED lines=9> */
.L_x_159:
        /* <DEDUP_REMOVED lines=9> */
.L_x_161:
        /* <DEDUP_REMOVED lines=9> */
.L_x_163:
        /* <DEDUP_REMOVED lines=9> */
.L_x_165:
        /* <DEDUP_REMOVED lines=9> */
.L_x_167:
        /* <DEDUP_REMOVED lines=9> */
.L_x_169:
        /* <DEDUP_REMOVED lines=9> */
.L_x_171:
        /* <DEDUP_REMOVED lines=9> */
.L_x_173:
        /* <DEDUP_REMOVED lines=9> */
.L_x_175:
        /* <DEDUP_REMOVED lines=9> */
.L_x_177:
        /* <DEDUP_REMOVED lines=9> */
.L_x_179:
        /* <DEDUP_REMOVED lines=9> */
.L_x_181:
[----:B------:R-:W-:-:S04]  /*3810*/  UIADD3 UR4, UPT, UPT, UR4, 0x1, URZ ;  /* 0x0000000104047890 */ /* 0x000fc8000fffe0ff */
[----:B------:R-:W-:-:S04]  /*3820*/  UISETP.NE.AND UP0, UPT, UR4, 0x1b, UPT ;  /* 0x0000001b0400788c */ /* 0x000fc8000bf05270 */
[----:B------:R-:W-:Y:S02]  /*3830*/  USEL UR5, URZ, 0x1, UP0 ;  /* 0x00000001ff057887 */ /* 0x000fe40008000000 */
[----:B------:R-:W-:-:S04]  /*3840*/  USEL UR4, UR4, URZ, UP0 ;  /* 0x000000ff04047287 */ /* 0x000fc80008000000 */
[----:B------:R-:W-:Y:S01]  /*3850*/  ULEA UR4, UR4, UR7, 0x3 ;  /* 0x0000000704047291 */ /* 0x000fe2000f8e18ff */
[----:B------:R-:W-:-:S04]  /*3860*/  LOP3.LUT R2, R2, UR5, RZ, 0x3c, !PT ;  /* 0x0000000502027c12 */ /* 0x000fc8000f8e3cff */
[----:B------:R-:W-:Y:S01]  /*3870*/  SHF.L.U32 R2, R2, 0x1f, RZ ;  /* 0x0000001f02027819 */ /* 0x000fe200000006ff */
[----:B-1----:R-:W-:-:S07]  /*3880*/  IMAD.U32 R0, RZ, RZ, UR4 ;  /* 0x00000004ff007e24 */ /* 0x002fce000f8e00ff */
.L_x_70:
[----:B-1----:R1:W2:Y:S02]  /*3890*/  SYNCS.PHASECHK.TRANS64.TRYWAIT P0, [R0+URZ], R2 ;  /* 0x00000002000075a7 */ /* 0x0022a400080011ff */
[----:B--2---:R-:W-:Y:S05]  /*38a0*/  @!P0 NANOSLEEP.SYNCS 0x989680 ;  /* 0x009896800000895d */ /* 0x004fea0003900000 */
[----:B------:R-:W2:Y:S02]  /*38b0*/  @!P0 SYNCS.PHASECHK.TRANS64 P0, [R0+URZ], R2 ;  /* 0x00000002000085a7 */ /* 0x000ea400080010ff */
[----:B--2---:R-:W-:Y:S05]  /*38c0*/  @P0 EXIT ;  /* 0x000000000000094d */ /* 0x004fea0003800000 */
[----:B------:R-:W-:Y:S05]  /*38d0*/  BRA `(.L_x_70) ;  /* 0xfffffffc00ec7947 */ /* 0x000fea000383ffff */
.L_x_23:
[----:B------:R-:W-:-:S04]  /*38e0*/  UISETP.NE.AND UP0, UPT, UR48, URZ, UPT ;  /* 0x000000ff3000728c */ /* 0x000fc8000bf05270 */
[----:B------:R-:W-:-:S09]  /*38f0*/  UISETP.NE.OR UP0, UPT, UR18, 0x1, UP0 ;  /* 0x000000011200788c */ /* 0x000fd20008705670 */
[----:B------:R-:W-:Y:S05]  /*3900*/  BRA.U UP0, `(.L_x_71) ;  /* 0x0000000500487547 */ /* 0x000fea000b800000 */
[----:B------:R-:W-:Y:S01]  /*3910*/  ISETP.GE.U32.AND P2, PT, R0, 0x4, PT ;  /* 0x000000040000780c */ /* 0x000fe20003f46070 */
[----:B------:R-:W-:Y:S01]  /*3920*/  IMAD.MOV.U32 R12, RZ, RZ, 0x1 ;  /* 0x00000001ff0c7424 */ /* 0x000fe200078e00ff */
[----:B------:R-:W-:Y:S02]  /*3930*/  CS2R R10, SRZ ;  /* 0x00000000000a7805 */ /* 0x000fe4000001ff00 */
[----:B------:R-:W-:Y:S01]  /*3940*/  CS2R R8, SRZ ;  /* 0x0000000000087805 */ /* 0x000fe2000001ff00 */
[----:B------:R-:W-:Y:S01]  /*3950*/  UMOV UR6, 0x400 ;  /* 0x0000040000067882 */ /* 0x000fe20000000000 */
[----:B------:R-:W-:Y:S01]  /*3960*/  UMOV UR5, URZ ;  /* 0x000000ff00057c82 */ /* 0x000fe20008000000 */
[----:B------:R-:W-:-:S12]  /*3970*/  ULEA UR6, UR48, UR6, 0x18 ;  /* 0x0000000630067291 */ /* 0x000fd8000f8ec0ff */
.L_x_75:
[----:B------:R-:W-:Y:S02]  /*3980*/  LEA R2, R8, UR6, 0x3 ;  /* 0x0000000608027c11 */ /* 0x000fe4000f8e18ff */
[----:B------:R-:W-:-:S03]  /*3990*/  SHF.L.U32 R4, R9, 0x1f, RZ ;  /* 0x0000001f09047819 */ /* 0x000fc600000006ff */
[----:B------:R-:W-:Y:S01]  /*39a0*/  VIADD R5, R2, 0x240 ;  /* 0x0000024002057836 */ /* 0x000fe20000000000 */
[----:B------:R-:W2:Y:S02]  /*39b0*/  SYNCS.PHASECHK.TRANS64.TRYWAIT P0, [R2+URZ+0x230], R4 ;  /* 0x00023004020075a7 */ /* 0x000ea400080011ff */
[----:B--2---:R-:W-:Y:S05]  /*39c0*/  @!P0 BRA `(.L_x_72) ;  /* 0x0000004800448947 */ /* 0x004fea0003800000 */
.L_x_182:
[----:B------:R-:W-:Y:S01]  /*39d0*/  ULEA UR4, UR5, UR6, 0x3 ;  /* 0x0000000605047291 */ /* 0x000fe2000f8e18ff */
[----:B--2---:R-:W-:Y:S01]  /*39e0*/  PRMT R2, RZ, 0x654, R5 ;  /* 0x00000654ff027816 */ /* 0x004fe20000000005 */
[----:B------:R-:W-:Y:S01]  /*39f0*/  @!P2 IMAD.MOV.U32 R4, RZ, RZ, 0x10 ;  /* 0x00000010ff04a424 */ /* 0x000fe200078e00ff */
[----:B------:R-:W-:Y:S01]  /*3a00*/  SHF.L.U32 R5, R12, 0x1f, RZ ;  /* 0x0000001f0c057819 */ /* 0x000fe200000006ff */
[----:B------:R-:W-:Y:S01]  /*3a10*/  UIADD3 UR7, UPT, UPT, UR4, 0x1d0, URZ ;  /* 0x000001d004077890 */ /* 0x000fe2000fffe0ff */
[----:B------:R2:W-:Y:S05]  /*3a20*/  SYNCS.ARRIVE.TRANS64.RED.A1T0 RZ, [R2+URZ], RZ ;  /* 0x000000ff02ff79a7 */ /* 0x0005ea00081004ff */
[----:B------:R-:W-:Y:S01]  /*3a30*/  IMAD.U32 R6, RZ, RZ, UR7 ;  /* 0x00000007ff067e24 */ /* 0x000fe2000f8e00ff */
[----:B------:R-:W3:Y:S04]  /*3a40*/  SYNCS.PHASECHK.TRANS64.TRYWAIT P0, [UR4+0x1e0], R5 ;  /* 0x0001e005ff0075a7 */ /* 0x000ee80008001104 */
[----:B------:R-:W-:Y:S01]  /*3a50*/  PRMT R6, R0, 0x654, R6 ;  /* 0x0000065400067816 */ /* 0x000fe20000000006 */
[----:B--23--:R-:W-:Y:S06]  /*3a60*/  @!P0 BRA `(.L_x_73) ;  /* 0x0000004800308947 */ /* 0x00cfec0003800000 */
.L_x_184:
[----:B------:R-:W-:Y:S01]  /*3a70*/  ULEA UR8, UR5, UR6, 0x4 ;  /* 0x0000000605087291 */ /* 0x000fe2000f8e20ff */
[----:B------:R-:W-:Y:S01]  /*3a80*/  SEL R3, R6, R3, !P2 ;  /* 0x0000000306037207 */ /* 0x000fe20005000000 */
[----:B------:R-:W-:Y:S01]  /*3a90*/  UIADD3 UR9, UPT, UPT, UR4, 0x1d0, URZ ;  /* 0x000001d004097890 */ /* 0x000fe2000fffe0ff */
[----:B--2---:R-:W-:Y:S01]  /*3aa0*/  LEA R2, R11, UR6, 0x3 ;  /* 0x000000060b027c11 */ /* 0x004fe2000f8e18ff */
[----:B------:R-:W-:Y:S01]  /*3ab0*/  UIADD3 UR8, UPT, UPT, UR8, 0x260, URZ ;  /* 0x0000026008087890 */ /* 0x000fe2000fffe0ff */
[----:B------:R2:W-:Y:S01]  /*3ac0*/  @!P2 SYNCS.ARRIVE.TRANS64.RED RZ, [R3+URZ], R4 ;  /* 0x0000000403ffa9a7 */ /* 0x0005e200080004ff */
[----:B------:R-:W-:Y:S01]  /*3ad0*/  UIADD3 UR4, UPT, UPT, UR5, 0x1, URZ ;  /* 0x0000000105047890 */ /* 0x000fe2000fffe0ff */
[----:B------:R-:W-:-:S03]  /*3ae0*/  VIADD R8, R8, 0x1 ;  /* 0x0000000108087836 */ /* 0x000fc60000000000 */
[----:B------:R-:W-:Y:S02]  /*3af0*/  UISETP.NE.AND UP0, UPT, UR4, 0x2, UPT ;  /* 0x000000020400788c */ /* 0x000fe4000bf05270 */
[----:B------:R-:W-:Y:S01]  /*3b00*/  ISETP.NE.AND P0, PT, R8, 0x2, PT ;  /* 0x000000020800780c */ /* 0x000fe20003f05270 */
[----:B------:R-:W-:Y:S06]  /*3b10*/  UGETNEXTWORKID.BROADCAST [UR8], [UR9] ;  /* 0x00000000080073ca */ /* 0x000fec0008000100 */
[----:B------:R-:W-:Y:S02]  /*3b20*/  USEL UR7, URZ, 0x1, UP0 ;  /* 0x00000001ff077887 */ /* 0x000fe40008000000 */
[----:B------:R-:W-:-:S04]  /*3b30*/  USEL UR5, UR4, URZ, UP0 ;  /* 0x000000ff04057287 */ /* 0x000fc80008000000 */
[----:B------:R-:W-:Y:S02]  /*3b40*/  LOP3.LUT R12, R12, UR7, RZ, 0x3c, !PT ;  /* 0x000000070c0c7c12 */ /* 0x000fe4000f8e3cff */
[----:B--2---:R-:W-:-:S04]  /*3b50*/  SHF.L.U32 R4, R10, 0x1f, RZ ;  /* 0x0000001f0a047819 */ /* 0x004fc800000006ff */
[----:B------:R-:W2:Y:S02]  /*3b60*/  SYNCS.PHASECHK.TRANS64.TRYWAIT P1, [R2+URZ+0x1d0], R4 ;  /* 0x0001d004020075a7 */ /* 0x000ea400080211ff */
[----:B--2---:R-:W-:Y:S05]  /*3b70*/  @!P1 BRA `(.L_x_74) ;  /* 0x0000004800049947 */ /* 0x004fea0003800000 */
.L_x_185:
[C---:B--2---:R-:W-:Y:S01]  /*3b80*/  LEA R4, R11.reuse, UR6, 0x4 ;  /* 0x000000060b047c11 */ /* 0x044fe2000f8e20ff */
[----:B------:R-:W-:Y:S01]  /*3b90*/  VIADD R2, R2, 0x1e0 ;  /* 0x000001e002027836 */ /* 0x000fe20000000000 */
[----:B------:R-:W-:Y:S01]  /*3ba0*/  SEL R8, R8, RZ, P0 ;  /* 0x000000ff08087207 */ /* 0x000fe20000000000 */
[----:B------:R-:W-:-:S03]  /*3bb0*/  VIADD R11, R11, 0x1 ;  /* 0x000000010b0b7836 */ /* 0x000fc60000000000 */
[----:B------:R-:W2:Y:S01]  /*3bc0*/  LDS.128 R4, [R4+0x260] ;  /* 0x0002600004047984 */ /* 0x000ea20000000c00 */
[----:B------:R-:W-:Y:S02]  /*3bd0*/  PRMT R2, RZ, 0x654, R2 ;  /* 0x00000654ff027816 */ /* 0x000fe40000000002 */
[C---:B------:R-:W-:Y:S01]  /*3be0*/  ISETP.NE.AND P1, PT, R11.reuse, 0x2, PT ;  /* 0x000000020b00780c */ /* 0x040fe20003f25270 */
[----:B------:R-:W-:Y:S01]  /*3bf0*/  @!PT LDS RZ, [RZ] ;  /* 0x00000000fffff984 */ /* 0x000fe20000000800 */
[----:B------:R-:W-:Y:S01]  /*3c00*/  @!PT LDS RZ, [RZ] ;  /* 0x00000000fffff984 */ /* 0x000fe20000000800 */
[----:B------:R-:W-:Y:S01]  /*3c10*/  @!PT LDS RZ, [RZ] ;  /* 0x00000000fffff984 */ /* 0x000fe20000000800 */
[----:B------:R-:W-:Y:S01]  /*3c20*/  @!PT LDS RZ, [RZ] ;  /* 0x00000000fffff984 */ /* 0x000fe20000000800 */
[----:B------:R3:W-:Y:S06]  /*3c30*/  MEMBAR.ALL.CTA ;  /* 0x0000000000007992 */ /* 0x0007ec0000008000 */
[----:B---3--:R-:W3:Y:S01]  /*3c40*/  FENCE.VIEW.ASYNC.S ;  /* 0x00000000000073c6 */ /* 0x008ee20000000000 */
[----:B------:R-:W-:Y:S01]  /*3c50*/  SEL R11, R11, RZ, P1 ;  /* 0x000000ff0b0b7207 */ /* 0x000fe20000800000 */
[----:B---3--:R3:W-:Y:S01]  /*3c60*/  SYNCS.ARRIVE.TRANS64.RED.A1T0 RZ, [R2+URZ], RZ ;  /* 0x000000ff02ff79a7 */ /* 0x0087e200081004ff */
[----:B--2---:R-:W-:-:S02]  /*3c70*/  LOP3.LUT P3, RZ, R6, 0x1, RZ, 0xc0, !PT ;  /* 0x0000000106ff7812 */ /* 0x004fc4000786c0ff */
[----:B------:R-:W-:-:S04]  /*3c80*/  SEL R4, RZ, 0x1, P1 ;  /* 0x00000001ff047807 */ /* 0x000fc80000800000 */
[----:B------:R-:W-:Y:S02]  /*3c90*/  LOP3.LUT R10, R10, R4, RZ, 0x3c, !PT ;  /* 0x000000040a0a7212 */ /* 0x000fe400078e3cff */
[----:B---3--:R-:W-:-:S04]  /*3ca0*/  SEL R2, RZ, 0x1, P0 ;  /* 0x00000001ff027807 */ /* 0x008fc80000000000 */
[----:B------:R-:W-:Y:S01]  /*3cb0*/  LOP3.LUT R9, R9, R2, RZ, 0x3c, !PT ;  /* 0x0000000209097212 */ /* 0x000fe200078e3cff */
[----:B------:R-:W-:Y:S06]  /*3cc0*/  @P3 BRA `(.L_x_75) ;  /* 0xfffffffc002c3947 */ /* 0x000fec000383ffff */
[----:B------:R-:W-:Y:S01]  /*3cd0*/  ULEA UR4, UR5, UR6, 0x3 ;  /* 0x0000000605047291 */ /* 0x000fe2000f8e18ff */
[----:B------:R-:W-:-:S08]  /*3ce0*/  SHF.L.U32 R2, R12, 0x1f, RZ ;  /* 0x0000001f0c027819 */ /* 0x000fd000000006ff */
[----:B------:R-:W2:Y:S02]  /*3cf0*/  SYNCS.PHASECHK.TRANS64 P0, [UR4+0x1e0], R2 ;  /* 0x0001e002ff0075a7 */ /* 0x000ea40008001004 */
[----:B--2---:R-:W-:Y:S05]  /*3d00*/  @P0 BRA `(.L_x_76) ;  /* 0x0000000000080947 */ /* 0x004fea0003800000 */
[----:B------:R-:W2:Y:S02]  /*3d10*/  SYNCS.PHASECHK.TRANS64.TRYWAIT P0, [UR4+0x1e0], R2 ;  /* 0x0001e002ff0075a7 */ /* 0x000ea40008001104 */
[----:B--2---:R-:W-:Y:S05]  /*3d20*/  @!P0 BRA `(.L_x_77) ;  /* 0x0000004400ac8947 */ /* 0x004fea0003800000 */
.L_x_76:
[----:B------:R-:W-:-:S04]  /*3d30*/  UIADD3 UR7, UPT, UPT, UR5, 0x1, URZ ;  /* 0x0000000105077890 */ /* 0x000fc8000fffe0ff */
[----:B------:R-:W-:-:S04]  /*3d40*/  UISETP.NE.AND UP0, UPT, UR7, 0x2, UPT ;  /* 0x000000020700788c */ /* 0x000fc8000bf05270 */
[----:B------:R-:W-:Y:S02]  /*3d50*/  USEL UR8, URZ, 0x1, UP0 ;  /* 0x00000001ff087887 */ /* 0x000fe40008000000 */
[----:B------:R-:W-:-:S04]  /*3d60*/  USEL UR7, UR7, URZ, UP0 ;  /* 0x000000ff07077287 */ /* 0x000fc80008000000 */
[----:B------:R-:W-:Y:S01]  /*3d70*/  ULEA UR7, UR7, UR6, 0x3 ;  /* 0x0000000607077291 */ /* 0x000fe2000f8e18ff */
[----:B--2---:R-:W-:-:S04]  /*3d80*/  LOP3.LUT R2, R12, UR8, RZ, 0x3c, !PT ;  /* 0x000000080c027c12 */ /* 0x004fc8000f8e3cff */
[----:B------:R-:W-:-:S04]  /*3d90*/  SHF.L.U32 R0, R2, 0x1f, RZ ;  /* 0x0000001f02007819 */ /* 0x000fc800000006ff */
[----:B------:R-:W2:Y:S02]  /*3da0*/  SYNCS.PHASECHK.TRANS64 P0, [UR7+0x1e0], R0 ;  /* 0x0001e000ff0075a7 */ /* 0x000ea40008001007 */
[----:B-12---:R-:W-:Y:S05]  /*3db0*/  @P0 EXIT ;  /* 0x000000000000094d */ /* 0x006fea0003800000 */
[----:B------:R-:W-:Y:S02]  /*3dc0*/  SHF.L.U32 R2, R2, 0x1f, RZ ;  /* 0x0000001f02027819 */ /* 0x000fe400000006ff */
[----:B------:R-:W-:-:S07]  /*3dd0*/  MOV R0, UR7 ;  /* 0x0000000700007c02 */ /* 0x000fce0008000f00 */
.L_x_78:
[----:B-1----:R1:W2:Y:S02]  /*3de0*/  SYNCS.PHASECHK.TRANS64.TRYWAIT P0, [R0+URZ+0x1e0], R2 ;  /* 0x0001e002000075a7 */ /* 0x0022a400080011ff */
[----:B--2---:R-:W-:Y:S05]  /*3df0*/  @!P0 NANOSLEEP.SYNCS 0x989680 ;  /* 0x009896800000895d */ /* 0x004fea0003900000 */
[----:B------:R-:W2:Y:S02]  /*3e00*/  @!P0 SYNCS.PHASECHK.TRANS64 P0, [R0+URZ+0x1e0], R2 ;  /* 0x0001e002000085a7 */ /* 0x000ea400080010ff */
[----:B--2---:R-:W-:Y:S05]  /*3e10*/  @P0 EXIT ;  /* 0x000000000000094d */ /* 0x004fea0003800000 */
[----:B------:R-:W-:Y:S05]  /*3e20*/  BRA `(.L_x_78) ;  /* 0xfffffffc00ec7947 */ /* 0x000fea000383ffff */
.L_x_71:
[----:B------:R-:W-:Y:S05]  /*3e30*/  BRA.U UP5, `(.L_x_79) ;  /* 0x0000000d059c7547 */ /* 0x000fea000b800000 */
[----:B------:R-:W-:Y:S01]  /*3e40*/  UMOV UR4, 0x40 ;  /* 0x0000004000047882 */ /* 0x000fe20000000000 */
[----:B------:R-:W-:Y:S01]  /*3e50*/  NOP ;  /* 0x0000000000007918 */ /* 0x000fe20000000000 */
[----:B------:R-:W-:Y:S01]  /*3e60*/  ULEA UR5, UR48, UR4, 0x18 ;  /* 0x0000000430057291 */ /* 0x000fe2000f8ec0ff */
[----:B------:R-:W-:Y:S02]  /*3e70*/  UMOV UR6, 0x400 ;  /* 0x0000040000067882 */ /* 0x000fe40000000000 */
[----:B------:R-:W-:-:S06]  /*3e80*/  ULEA UR6, UR48, UR6, 0x18 ;  /* 0x0000000630067291 */ /* 0x000fcc000f8ec0ff */
[----:B------:R-:W2:Y:S02]  /*3e90*/  LDS.U8 R0, [UR5+0x1c] ;  /* 0x00001c05ff007984 */ /* 0x000ea40008000000 */
[----:B--2---:R-:W-:-:S13]  /*3ea0*/  ISETP.NE.AND P0, PT, R0, RZ, PT ;  /* 0x000000ff0000720c */ /* 0x004fda0003f05270 */
[----:B------:R-:W-:Y:S05]  /*3eb0*/  @P0 BRA `(.L_x_80) ;  /* 0x0000000000580947 */ /* 0x000fea0003800000 */
[----:B------:R-:W-:-:S13]  /*3ec0*/  ELECT P0, URZ, PT ;  /* 0x0000000000ff782f */ /* 0x000fda0003800000 */
[----:B------:R-:W-:Y:S05]  /*3ed0*/  @!P0 BRA `(.L_x_81) ;  /* 0x0000000000608947 */ /* 0x000fea0003800000 */
[----:B------:R-:W-:Y:S01]  /*3ee0*/  UMOV UR4, 0x10 ;  /* 0x0000001000047882 */ /* 0x000fe20000000000 */
[----:B------:R-:W-:Y:S01]  /*3ef0*/  HFMA2 R0, -RZ, RZ, 0, 5.9604644775390625e-08 ;  /* 0x00000001ff007431 */ /* 0x000fe200000001ff */
[----:B------:R-:W-:-:S03]  /*3f00*/  MOV R3, 0xffff ;  /* 0x0000ffff00037802 */ /* 0x000fc60000000f00 */
[----:B------:R-:W-:Y:S04]  /*3f10*/  DEPBAR.LE SB2, 0x36 ;  /* 0x0000ad800000791a */ /* 0x000fe80000000000 */
[----:B------:R-:W2:Y:S02]  /*3f20*/  UTCATOMSWS.FIND_AND_SET.ALIGN UP0, UR4, UR4 ;  /* 0x00000004000475e3 */ /* 0x000ea40008000800 */
[----:B--2---:R-:W-:Y:S01]  /*3f30*/  MOV R4, UR4 ;  /* 0x0000000400047c02 */ /* 0x004fe20008000f00 */
[----:B------:R-:W-:Y:S06]  /*3f40*/  BRA.U UP0, `(.L_x_82) ;  /* 0x0000000100187547 */ /* 0x000fec000b800000 */
.L_x_83:
[----:B------:R-:W-:Y:S05]  /*3f50*/  NANOSLEEP 0x64 ;  /* 0x000000640000795d */ /* 0x000fea0003800000 */
[----:B------:R-:W-:-:S05]  /*3f60*/  UMOV UR4, 0x10 ;  /* 0x0000001000047882 */ /* 0x000fca0000000000 */
[----:B------:R-:W-:Y:S04]  /*3f70*/  DEPBAR.LE SB2, 0x36 ;  /* 0x0000ad800000791a */ /* 0x000fe80000000000 */
[----:B------:R-:W2:Y:S02]  /*3f80*/  UTCATOMSWS.FIND_AND_SET.ALIGN UP0, UR4, UR4 ;  /* 0x00000004000475e3 */ /* 0x000ea40008000800 */
[----:B--2---:R-:W-:Y:S01]  /*3f90*/  MOV R4, UR4 ;  /* 0x0000000400047c02 */ /* 0x004fe20008000f00 */
[----:B------:R-:W-:Y:S05]  /*3fa0*/  BRA.U !UP0, `(.L_x_83) ;  /* 0xfffffffd08e87547 */ /* 0x000fea000b83ffff */
.L_x_82:
[-C--:B------:R-:W-:Y:S02]  /*3fb0*/  SHF.L.U32 R3, R3, R4.reuse, RZ ;  /* 0x0000000403037219 */ /* 0x080fe400000006ff */
[----:B------:R-:W-:Y:S01]  /*3fc0*/  SHF.L.U32 R0, R0, R4, RZ ;  /* 0x0000000400007219 */ /* 0x000fe200000006ff */
[----:B------:R-:W-:Y:S02]  /*3fd0*/  IMAD.SHL.U32 R4, R4, 0x20, RZ ;  /* 0x0000002004047824 */ /* 0x000fe400078e00ff */
[----:B------:R2:W-:Y:S04]  /*3fe0*/  ATOMS.OR RZ, [UR5+0x14], R3 ;  /* 0x00001403ffff798c */ /* 0x0005e8000b000005 */
[----:B------:R2:W-:Y:S04]  /*3ff0*/  ATOMS.OR RZ, [UR5+0x18], R0 ;  /* 0x00001800ffff798c */ /* 0x0005e8000b000005 */
[----:B------:R2:W-:Y:S01]  /*4000*/  STS [UR6+0x280], R4 ;  /* 0x00028004ff007988 */ /* 0x0005e20008000806 */
[----:B------:R-:W-:Y:S05]  /*4010*/  BRA `(.L_x_81) ;  /* 0x0000000000107947 */ /* 0x000fea0003800000 */
.L_x_80:
[----:B------:R-:W-:Y:S02]  /*4020*/  MOV R0, 0xffffffff ;  /* 0xffffffff00007802 */ /* 0x000fe40000000f00 */
[----:B------:R-:W-:-:S03]  /*4030*/  MOV R4, 0x4060 ;  /* 0x0000406000047802 */ /* 0x000fc60000000f00 */
[----:B------:R2:W-:Y:S04]  /*4040*/  STS [UR6+0x280], R0 ;  /* 0x00028000ff007988 */ /* 0x0005e80008000806 */
[----:B-12--5:R-:W-:Y:S05]  /*4050*/  CALL.REL.NOINC `($__internal_1_$__cuda_sm10x_tcgen05_guardrail_trap_phase_invalid_during_alloc) ;  /* 0x00000048002c7944 */ /* 0x026fea0003c00000 */
.L_x_81:
[----:B------:R-:W-:Y:S05]  /*4060*/  WARPSYNC.ALL ;  /* 0x0000000000007948 */ /* 0x000fea0003800000 */
[----:B------:R-:W3:Y:S01]  /*4070*/  S2UR UR4, SR_CgaCtaId ;  /* 0x00000000000479c3 */ /* 0x000ee20000008800 */
[----:B------:R-:W-:Y:S01]  /*4080*/  UMOV UR17, 0x400 ;  /* 0x0000040000117882 */ /* 0x000fe20000000000 */
[----:B------:R-:W-:-:S06]  /*4090*/  NOP ;  /* 0x0000000000007918 */ /* 0x000fcc0000000000 */
[----:B------:R-:W-:Y:S06]  /*40a0*/  BAR.ARV 0x6, 0xa0 ;  /* 0x0182800000007b1d */ /* 0x000fec0000002000 */
[----:B------:R-:W4:Y:S01]  /*40b0*/  LDCU UR5, c[0x0][0x38c] ;  /* 0x00007180ff0577ac */ /* 0x000f220008000800 */
[----:B------:R-:W-:Y:S01]  /*40c0*/  LOP3.LUT R2, R2, 0xffff, RZ, 0xc0, !PT ;  /* 0x0000ffff02027812 */ /* 0x000fe200078ec0ff */
[----:B------:R-:W-:Y:S01]  /*40d0*/  IMAD.MOV.U32 R11, RZ, RZ, 0x1 ;  /* 0x00000001ff0b7424 */ /* 0x000fe200078e00ff */
[----:B------:R-:W-:Y:S01]  /*40e0*/  CS2R R8, SRZ ;  /* 0x0000000000087805 */ /* 0x000fe2000001ff00 */
[----:B------:R-:W1:Y:S01]  /*40f0*/  LDCU UR8, c[0x0][0x38c] ;  /* 0x00007180ff0877ac */ /* 0x000e620008000800 */
[----:B------:R-:W-:Y:S01]  /*4100*/  R2UR UR19, R2 ;  /* 0x00000000021372ca */ /* 0x000fe200000e0000 */
[----:B------:R-:W-:Y:S01]  /*4110*/  IMAD.MOV.U32 R10, RZ, RZ, RZ ;  /* 0x000000ffff0a7224 */ /* 0x000fe200078e00ff */
[----:B------:R-:W-:Y:S01]  /*4120*/  UMOV UR22, URZ ;  /* 0x000000ff00167c82 */ /* 0x000fe20008000000 */
[----:B------:R-:W-:Y:S01]  /*4130*/  UMOV UR14, URZ ;  /* 0x000000ff000e7c82 */ /* 0x000fe20008000000 */
[----:B---3--:R-:W-:Y:S01]  /*4140*/  ULEA UR17, UR4, UR17, 0x18 ;  /* 0x0000001104117291 */ /* 0x008fe2000f8ec0ff */
[----:B------:R-:W-:Y:S01]  /*4150*/  UMOV UR26, 0x0 ;  /* 0x00000000001a7882 */ /* 0x000fe20000000000 */
[----:B------:R-:W-:-:S02]  /*4160*/  UMOV UR27, 0x4100490 ;  /* 0x04100490001b7882 */ /* 0x000fc40000000000 */
[----:B------:R-:W-:Y:S02]  /*4170*/  UIADD3 UR6, UPT, UPT, UR17, 0x2600, URZ ;  /* 0x0000260011067890 */ /* 0x000fe4000fffe0ff */
[----:B------:R-:W-:Y:S02]  /*4180*/  UIADD3 UR7, UPT, UPT, UR17, 0x1d600, URZ ;  /* 0x0001d60011077890 */ /* 0x000fe4000fffe0ff */
[----:B----4-:R-:W-:Y:S01]  /*4190*/  UIADD3 UR5, UPT, UPT, UR5, 0x3f, URZ ;  /* 0x0000003f05057890 */ /* 0x010fe2000fffe0ff */
[----:B--2---:R-:W2:Y:S01]  /*41a0*/  LDS R0, [UR17+0x280] ;  /* 0x00028011ff007984 */ /* 0x004ea20008000800 */
[----:B------:R-:W-:Y:S02]  /*41b0*/  USHF.R.U32.HI UR6, URZ, 0x4, UR6 ;  /* 0x00000004ff067899 */ /* 0x000fe40008011606 */
[----:B------:R-:W-:Y:S02]  /*41c0*/  USHF.R.S32.HI UR4, URZ, 0x1f, UR5 ;  /* 0x0000001fff047899 */ /* 0x000fe40008011405 */
[----:B------:R-:W-:-:S02]  /*41d0*/  ULOP3.LUT UR6, UR6, 0x3fff, URZ, 0xc0, !UPT ;  /* 0x00003fff06067892 */ /* 0x000fc4000f8ec0ff */
[----:B------:R-:W-:Y:S02]  /*41e0*/  ULEA.HI UR4, UR4, UR5, URZ, 0x6 ;  /* 0x0000000504047291 */ /* 0x000fe4000f8f30ff */
[----:B------:R-:W-:Y:S02]  /*41f0*/  USHF.R.U32.HI UR5, URZ, 0x4, UR7 ;  /* 0x00000004ff057899 */ /* 0x000fe40008011607 */
[----:B------:R-:W-:Y:S02]  /*4200*/  USHF.R.S32.HI UR28, URZ, 0x6, UR4 ;  /* 0x00000006ff1c7899 */ /* 0x000fe40008011404 */
[----:B------:R-:W-:Y:S02]  /*4210*/  ULOP3.LUT UR5, UR5, 0x3fff, URZ, 0xc0, !UPT ;  /* 0x00003fff05057892 */ /* 0x000fe4000f8ec0ff */
[----:B------:R-:W-:Y:S02]  /*4220*/  UISETP.LT.AND UP0, UPT, UR28, 0x1, UPT ;  /* 0x000000011c00788c */ /* 0x000fe4000bf01270 */
[----:B------:R-:W-:-:S02]  /*4230*/  ULOP3.LUT UR20, UR6, 0x10000, URZ, 0xfc, !UPT ;  /* 0x0001000006147892 */ /* 0x000fc4000f8efcff */
[----:B------:R-:W-:Y:S02]  /*4240*/  USEL UR29, UR28, 0x1, !UP0 ;  /* 0x000000011c1d7887 */ /* 0x000fe4000c000000 */
[----:B------:R-:W-:Y:S02]  /*4250*/  ULOP3.LUT UR21, UR5, 0x10000, URZ, 0xfc, !UPT ;  /* 0x0001000005157892 */ /* 0x000fe4000f8efcff */
[----:B------:R-:W-:Y:S02]  /*4260*/  UIADD3 UR29, UPT, UPT, -UR29, URZ, URZ ;  /* 0x000000ff1d1d7290 */ /* 0x000fe4000fffe1ff */
[----:B-1----:R-:W-:Y:S01]  /*4270*/  UISETP.GE.AND UP4, UPT, UR8, 0x1, UPT ;  /* 0x000000010800788c */ /* 0x002fe2000bf86270 */
[----:B------:R-:W-:Y:S01]  /*4280*/  UMOV UR24, 0x0 ;  /* 0x0000000000187882 */ /* 0x000fe20000000000 */
[----:B------:R-:W-:Y:S01]  /*4290*/  UMOV UR25, 0x4100490 ;  /* 0x0410049000197882 */ /* 0x000fe20000000000 */
[----:B--2---:R-:W-:-:S15]  /*42a0*/  R2UR UR30, R0 ;  /* 0x00000000001e72ca */ /* 0x004fde00000e0000 */
.L_x_90:
[----:B------:R-:W-:Y:S02]  /*42b0*/  LEA R0, R10, UR17, 0x3 ;  /* 0x000000110a007c11 */ /* 0x000fe4000f8e18ff */
[----:B------:R-:W-:Y:S02]  /*42c0*/  SHF.L.U32 R2, R9, 0x1f, RZ ;  /* 0x0000001f09027819 */ /* 0x000fe400000006ff */
[----:B------:R-:W-:Y:S01]  /*42d0*/  PLOP3.LUT P0, PT, PT, PT, UP4, 0x80, 0x8 ;  /* 0x000000000008781c */ /* 0x000fe20003f0f048 */
[----:B------:R-:W-:Y:S01]  /*42e0*/  VIADD R3, R0, 0x1e0 ;  /* 0x000001e000037836 */ /* 0x000fe20000000000 */
[----:B-1----:R-:W1:Y:S02]  /*42f0*/  SYNCS.PHASECHK.TRANS64.TRYWAIT P1, [R0+URZ+0x1d0], R2 ;  /* 0x0001d002000075a7 */ /* 0x002e6400080211ff */
[----:B-1-3--:R-:W-:Y:S09]  /*4300*/  @!P1 BRA `(.L_x_84) ;  /* 0x00000040004c9947 */ /* 0x00aff20003800000 */
.L_x_187:
[----:B------:R-:W-:Y:S01]  /*4310*/  LEA R4, R10, UR17, 0x4 ;  /* 0x000000110a047c11 */ /* 0x000fe2000f8e20ff */
[----:B------:R-:W-:Y:S01]  /*4320*/  @UP4 ULEA UR4, UR14, UR17, 0x3 ;  /* 0x000000110e044291 */ /* 0x000fe2000f8e18ff */
[----:B------:R-:W-:Y:S01]  /*4330*/  PLOP3.LUT P2, PT, PT, PT, PT, 0x80, 0x8 ;  /* 0x000000000008781c */ /* 0x000fe20003f4f070 */
[----:B------:R-:W-:Y:S01]  /*4340*/  ULEA UR23, UR22, UR17, 0x3 ;  /* 0x0000001116177291 */ /* 0x000fe2000f8e18ff */
[----:B------:R-:W-:Y:S02]  /*4350*/  PRMT R3, RZ, 0x654, R3 ;  /* 0x00000654ff037816 */ /* 0x000fe40000000003 */
[----:B------:R-:W2:Y:S01]  /*4360*/  LDS.128 R4, [R4+0x260] ;  /* 0x0002600004047984 */ /* 0x000ea20000000c00 */
[----:B-1----:R-:W-:Y:S02]  /*4370*/  @P0 SHF.L.U32 R2, R8, 0x1f, RZ ;  /* 0x0000001f08020819 */ /* 0x002fe400000006ff */
[----:B------:R-:W-:Y:S01]  /*4380*/  SHF.L.U32 R0, R11, 0x1f, RZ ;  /* 0x0000001f0b007819 */ /* 0x000fe200000006ff */
[----:B------:R-:W-:Y:S01]  /*4390*/  @!PT LDS RZ, [RZ] ;  /* 0x00000000fffff984 */ /* 0x000fe20000000800 */
[----:B------:R-:W-:Y:S01]  /*43a0*/  @!PT LDS RZ, [RZ] ;  /* 0x00000000fffff984 */ /* 0x000fe20000000800 */
[----:B------:R-:W-:Y:S01]  /*43b0*/  @!PT LDS RZ, [RZ] ;  /* 0x00000000fffff984 */ /* 0x000fe20000000800 */
[----:B------:R-:W-:Y:S01]  /*43c0*/  @!PT LDS RZ, [RZ] ;  /* 0x00000000fffff984 */ /* 0x000fe20000000800 */
[----:B------:R1:W-:Y:S06]  /*43d0*/  MEMBAR.ALL.CTA ;  /* 0x0000000000007992 */ /* 0x0003ec0000008000 */
[----:B-1----:R-:W1:Y:S02]  /*43e0*/  FENCE.VIEW.ASYNC.S ;  /* 0x00000000000073c6 */ /* 0x002e640000000000 */
[----:B-1----:R1:W-:Y:S01]  /*43f0*/  SYNCS.ARRIVE.TRANS64.RED.A1T0 RZ, [R3+URZ], RZ ;  /* 0x000000ff03ff79a7 */ /* 0x0023e200081004ff */
[----:B------:R1:W3:Y:S01]  /*4400*/  @P0 SYNCS.PHASECHK.TRANS64.TRYWAIT P2, [UR4], R2 ;  /* 0x00000002ff0005a7 */ /* 0x0002e20008041104 */
[----:B------:R-:W-:Y:S01]  /*4410*/  ULEA.HI UR4, UR22, UR22, URZ, 0x1 ;  /* 0x0000001616047291 */ /* 0x000fe2000f8f08ff */
[----:B--2---:R-:W-:-:S03]  /*4420*/  LOP3.LUT P1, RZ, R6, 0x1, RZ, 0xc0, !PT ;  /* 0x0000000106ff7812 */ /* 0x004fc6000782c0ff */
[----:B------:R-:W-:Y:S02]  /*4430*/  USHF.L.U32 UR18, UR4, 0x5, URZ ;  /* 0x0000000504127899 */ /* 0x000fe400080006ff */
[----:B------:R-:W-:Y:S02]  /*4440*/  ULOP3.LUT UR4, UR4, 0xffe, URZ, 0xc0, !UPT ;  /* 0x00000ffe04047892 */ /* 0x000fe4000f8ec0ff */
[----:B------:R-:W-:Y:S02]  /*4450*/  ULOP3.LUT UR18, UR18, 0xffffffc0, URZ, 0xc0, !UPT ;  /* 0xffffffc012127892 */ /* 0x000fe4000f8ec0ff */
[----:B------:R-:W-:Y:S02]  /*4460*/  UIADD3 UR4, UPT, UPT, -UR4, UR22, URZ ;  /* 0x0000001604047290 */ /* 0x000fe4000fffe1ff */
[----:B------:R-:W-:Y:S01]  /*4470*/  UIADD3 UR18, UPT, UPT, UR30, UR18, URZ ;  /* 0x000000121e127290 */ /* 0x000fe2000fffe0ff */
[----:B------:R-:W2:Y:S03]  /*4480*/  SYNCS.PHASECHK.TRANS64.TRYWAIT P0, [UR23+0x210], R0 ;  /* 0x00021000ff0075a7 */ /* 0x000ea60008001117 */
[----:B------:R-:W-:Y:S01]  /*4490*/  ULEA UR18, UR4, UR18, 0x14 ;  /* 0x0000001204127291 */ /* 0x000fe2000f8ea0ff */
[----:B-123--:R-:W-:Y:S11]  /*44a0*/  @!P0 BRA `(.L_x_85) ;  /* 0x0000003c00f88947 */ /* 0x00eff60003800000 */
.L_x_189:
[----:B------:R-:W-:Y:S01]  /*44b0*/  IADD3 R10, PT, PT, R10, 0x1, RZ ;  /* 0x000000010a0a7810 */ /* 0x000fe20007ffe0ff */
[----:B------:R-:W-:Y:S06]  /*44c0*/  BRA.U !UP4, `(.L_x_86) ;  /* 0x000000010c987547 */ /* 0x000fec000b800000 */
[----:B------:R-:W-:Y:S01]  /*44d0*/  UPLOP3.LUT UP2, UPT, UPT, UPT, UPT, 0x40, 0x4 ;  /* 0x000000000004789c */ /* 0x000fe20003f4e870 */
[----:B------:R-:W-:Y:S01]  /*44e0*/  UMOV UR16, UR29 ;  /* 0x0000001d00107c82 */ /* 0x000fe20008000000 */
[----:B------:R-:W-:Y:S01]  /*44f0*/  UMOV UR15, UR28 ;  /* 0x0000001c000f7c82 */ /* 0x000fe20008000000 */
[----:B------:R-:W-:-:S08]  /*4500*/  UMOV UR6, UR14 ;  /* 0x0000000e00067c82 */ /* 0x000fd00008000000 */
.L_x_89:
[----:B------:R-:W-:Y:S02]  /*4510*/  UIADD3 UR16, UPT, UPT, UR16, 0x1, URZ ;  /* 0x0000000110107890 */ /* 0x000fe4000fffe0ff */
[----:B--2---:R-:W-:Y:S02]  /*4520*/  ULEA UR5, UR6, UR17, 0x3 ;  /* 0x0000001106057291 */ /* 0x004fe4000f8e18ff */
[----:B------:R-:W-:Y:S01]  /*4530*/  UISETP.NE.AND UP3, UPT, UR16, URZ, UPT ;  /* 0x000000ff1000728c */ /* 0x000fe2000bf65270 */
[----:B---3--:R-:W-:Y:S10]  /*4540*/  @P2 BRA `(.L_x_87) ;  /* 0x00000000000c2947 */ /* 0x008ff40003800000 */
[----:B-1----:R-:W-:Y:S04]  /*4550*/  SHF.L.U32 R2, R8, 0x1f, RZ ;  /* 0x0000001f08027819 */ /* 0x002fe800000006ff */
[----:B------:R-:W1:Y:S02]  /*4560*/  SYNCS.PHASECHK.TRANS64.TRYWAIT P0, [UR5], R2 ;  /* 0x00000002ff0075a7 */ /* 0x000e640008001105 */
[----:B-1----:R-:W-:Y:S05]  /*4570*/  @!P0 BRA `(.L_x_88) ;  /* 0x0000003c00dc8947 */ /* 0x002fea0003800000 */
.L_x_87:
[----:B------:R-:W-:Y:S01]  /*4580*/  UISETP.NE.AND UP0, UPT, UR15, 0x1, UPT ;  /* 0x000000010f00788c */ /* 0x000fe2000bf05270 */
[----:B------:R-:W-:Y:S01]  /*4590*/  PLOP3.LUT P2, PT, PT, PT, PT, 0x80, 0x8 ;  /* 0x000000000008781c */ /* 0x000fe20003f4f070 */
[----:B------:R-:W-:Y:S02]  /*45a0*/  UIADD3 UR4, UPT, UPT, UR6, 0x1, URZ ;  /* 0x0000000106047890 */ /* 0x000fe4000fffe0ff */
[----:B------:R-:W-:Y:S02]  /*45b0*/  ULEA UR12, UR6, UR21, 0x8 ;  /* 0x00000015060c7291 */ /* 0x000fe4000f8e40ff */
[----:B------:R-:W-:Y:S01]  /*45c0*/  UISETP.NE.AND UP1, UPT, UR4, 0x1b, UPT ;  /* 0x0000001b0400788c */ /* 0x000fe2000bf25270 */
[----:B------:R-:W-:Y:S01]  /*45d0*/  PLOP3.LUT P0, PT, PT, PT, UP0, 0x80, 0x8 ;  /* 0x000000000008781c */ /* 0x000fe20003f0f008 */
[----:B------:R-:W-:Y:S02]  /*45e0*/  UIADD3 UR10, UPT, UPT, UR12, 0x2, URZ ;  /* 0x000000020c0a7890 */ /* 0x000fe4000fffe0ff */
[----:B------:R-:W-:Y:S02]  /*45f0*/  USEL UR7, URZ, 0x1, UP1 ;  /* 0x00000001ff077887 */ /* 0x000fe40008800000 */
[----:B------:R-:W-:Y:S02]  /*4600*/  USEL UR14, UR4, URZ, UP1 ;  /* 0x000000ff040e7287 */ /* 0x000fe40008800000 */
[----:B------:R-:W-:Y:S02]  /*4610*/  UIADD3 UR15, UPT, UPT, UR15, -0x1, URZ ;  /* 0xffffffff0f0f7890 */ /* 0x000fe4000fffe0ff */
[----:B------:R-:W-:Y:S01]  /*4620*/  @UP0 ULEA UR4, UR14, UR17, 0x3 ;  /* 0x000000110e040291 */ /* 0x000fe2000f8e18ff */
[----:B------:R-:W-:Y:S01]  /*4630*/  LOP3.LUT R8, R8, UR7, RZ, 0x3c, !PT ;  /* 0x0000000708087c12 */ /* 0x000fe2000f8e3cff */
[----:B------:R-:W-:Y:S01]  /*4640*/  UIADD3 UR7, UPT, UPT, UR5, 0xd8, URZ ;  /* 0x000000d805077890 */ /* 0x000fe2000fffe0ff */
[----:B------:R-:W-:Y:S02]  /*4650*/  UMOV UR13, 0x80004020 ;  /* 0x80004020000d7882 */ /* 0x000fe40000000000 */
[----:B-1----:R-:W-:Y:S01]  /*4660*/  @P0 SHF.L.U32 R0, R8, 0x1f, RZ ;  /* 0x0000001f08000819 */ /* 0x002fe200000006ff */
[----:B------:R-:W-:Y:S01]  /*4670*/  UMOV UR5, 0x80004020 ;  /* 0x8000402000057882 */ /* 0x000fe20000000000 */
[----:B------:R-:W-:Y:S01]  /*4680*/  UMOV UR11, 0x80004020 ;  /* 0x80004020000b7882 */ /* 0x000fe20000000000 */
[----:B------:R-:W-:Y:S01]  /*4690*/  UMOV UR9, 0x80004020 ;  /* 0x8000402000097882 */ /* 0x000fe20000000000 */
[----:B------:R2:W3:Y:S01]  /*46a0*/  @P0 SYNCS.PHASECHK.TRANS64.TRYWAIT P2, [UR4], R0 ;  /* 0x00000000ff0005a7 */ /* 0x0004e20008041104 */
[----:B------:R-:W-:Y:S03]  /*46b0*/  ULEA UR4, UR6, UR20, 0x8 ;  /* 0x0000001406047291 */ /* 0x000fe6000f8e40ff */
[----:B------:R-:W-:Y:S01]  /*46c0*/  UMOV UR6, UR14 ;  /* 0x0000000e00067c82 */ /* 0x000fe20008000000 */
[----:B------:R-:W-:Y:S05]  /*46d0*/  UIADD3 UR8, UPT, UPT, UR4, 0x2, URZ ;  /* 0x0000000204087890 */ /* 0x000fea000fffe0ff */
[----:B------:R2:W-:Y:S01]  /*46e0*/  UTCQMMA gdesc[UR4], gdesc[UR12], tmem[UR18], tmem[UR26], idesc[UR27], UP2 ;  /* 0x00ff1a0c040075ea */ /* 0x0005e20009000312 */
[----:B------:R-:W-:Y:S03]  /*46f0*/  UPLOP3.LUT UP2, UPT, UPT, UPT, UPT, 0x80, 0x8 ;  /* 0x000000000008789c */ /* 0x000fe60003f4f070 */
[----:B------:R2:W-:Y:S01]  /*4700*/  UTCQMMA gdesc[UR8], gdesc[UR10], tmem[UR18], tmem[UR24], idesc[UR25], UPT ;  /* 0x00ff180a080075ea */ /* 0x0005e2000b800312 */
[----:B------:R2:W-:Y:S01]  /*4710*/  UTCBAR.MULTICAST [UR7], URZ, UR19 ;  /* 0x000000ff070073e9 */ /* 0x0005e20008000813 */
[----:B------:R-:W-:Y:S06]  /*4720*/  BRA.U UP3, `(.L_x_89) ;  /* 0xfffffffd03787547 */ /* 0x000fec000b83ffff */
.L_x_86:
[----:B--2---:R-:W-:Y:S01]  /*4730*/  UIADD3 UR4, UPT, UPT, UR22, 0x1, URZ ;  /* 0x0000000116047890 */ /* 0x004fe2000fffe0ff */
[C---:B------:R-:W-:Y:S01]  /*4740*/  ISETP.NE.AND P0, PT, R10.reuse, 0x2, PT ;  /* 0x000000020a00780c */ /* 0x040fe20003f05270 */
[----:B------:R-:W-:Y:S02]  /*4750*/  UIADD3 UR5, UPT, UPT, UR23, 0x1f0, URZ ;  /* 0x000001f017057890 */ /* 0x000fe4000fffe0ff */
[----:B------:R-:W-:Y:S01]  /*4760*/  UISETP.NE.AND UP0, UPT, UR4, 0x4, UPT ;  /* 0x000000040400788c */ /* 0x000fe2000bf05270 */
[----:B-1----:R-:W-:Y:S02]  /*4770*/  SEL R0, RZ, 0x1, P0 ;  /* 0x00000001ff007807 */ /* 0x002fe40000000000 */
[----:B------:R-:W-:Y:S01]  /*4780*/  SEL R10, R10, RZ, P0 ;  /* 0x000000ff0a0a7207 */ /* 0x000fe20000000000 */
[----:B------:R-:W-:Y:S01]  /*4790*/  USEL UR6, URZ, 0x1, UP0 ;  /* 0x00000001ff067887 */ /* 0x000fe20008000000 */
[----:B------:R-:W-:Y:S01]  /*47a0*/  LOP3.LUT R9, R9, R0, RZ, 0x3c, !PT ;  /* 0x0000000009097212 */ /* 0x000fe200078e3cff */
[----:B------:R-:W-:Y:S01]  /*47b0*/  USEL UR22, UR4, URZ, UP0 ;  /* 0x000000ff04167287 */ /* 0x000fe20008000000 */
[----:B------:R1:W-:Y:S03]  /*47c0*/  UTCBAR [UR5], URZ ;  /* 0x000000ff050073e9 */ /* 0x0003e600080000ff */
[----:B------:R-:W-:Y:S01]  /*47d0*/  LOP3.LUT R11, R11, UR6, RZ, 0x3c, !PT ;  /* 0x000000060b0b7c12 */ /* 0x000fe2000f8e3cff */
[----:B------:R-:W-:Y:S07]  /*47e0*/  @P1 BRA `(.L_x_90) ;  /* 0xfffffff800b01947 */ /* 0x000fee000383ffff */
[----:B------:R-:W2:Y:S01]  /*47f0*/  S2UR UR8, SR_CgaCtaId ;  /* 0x00000000000879c3 */ /* 0x000ea20000008800 */
[----:B------:R-:W-:Y:S01]  /*4800*/  ELECT P0, URZ, PT ;  /* 0x0000000000ff782f */ /* 0x000fe20003800000 */
[----:B------:R-:W-:Y:S01]  /*4810*/  IMAD.MOV.U32 R0, RZ, RZ, 0x1 ;  /* 0x00000001ff007424 */ /* 0x000fe200078e00ff */
[----:B------:R-:W-:Y:S01]  /*4820*/  UIADD3 UR17, UPT, UPT, UR17, 0x210, URZ ;  /* 0x0000021011117890 */ /* 0x000fe2000fffe0ff */
[----:B------:R-:W-:Y:S01]  /*4830*/  SHF.L.U32 R2, R11, 0x1f, RZ ;  /* 0x0000001f0b027819 */ /* 0x000fe200000006ff */
[----:B------:R-:W-:-:S03]  /*4840*/  UMOV UR4, 0x40 ;  /* 0x0000004000047882 */ /* 0x000fc60000000000 */
[----:B------:R-:W-:Y:S01]  /*4850*/  UVIRTCOUNT.DEALLOC.SMPOOL 0x80 ;  /* 0x000000800000784c */ /* 0x000fe20000000000 */
[----:B--2---:R-:W-:Y:S02]  /*4860*/  ULEA UR8, UR8, UR4, 0x18 ;  /* 0x0000000408087291 */ /* 0x004fe4000f8ec0ff */
[----:B------:R-:W-:-:S07]  /*4870*/  ULEA UR4, UR22, UR17, 0x3 ;  /* 0x0000001116047291 */ /* 0x000fce000f8e18ff */
[----:B------:R2:W-:Y:S02]  /*4880*/  @P0 STS.U8 [UR8+0x1c], R0 ;  /* 0x00001c00ff000988 */ /* 0x0005e40008000008 */
[----:B------:R-:W4:Y:S02]  /*4890*/  SYNCS.PHASECHK.TRANS64.TRYWAIT P0, [UR4], R2 ;  /* 0x00000002ff0075a7 */ /* 0x000f240008001104 */
[----:B--2-4-:R-:W-:Y:S05]  /*48a0*/  @!P0 BRA `(.L_x_91) ;  /* 0x0000003c00288947 */ /* 0x014fea0003800000 */
.L_x_192:
[----:B------:R-:W-:-:S04]  /*48b0*/  UIADD3 UR4, UPT, UPT, UR22, 0x1, URZ ;  /* 0x0000000116047890 */ /* 0x000fc8000fffe0ff */
[----:B------:R-:W-:-:S04]  /*48c0*/  UISETP.NE.AND UP0, UPT, UR4, 0x4, UPT ;  /* 0x000000040400788c */ /* 0x000fc8000bf05270 */
[----:B------:R-:W-:Y:S02]  /*48d0*/  USEL UR6, URZ, 0x1, UP0 ;  /* 0x00000001ff067887 */ /* 0x000fe40008000000 */
[----:B------:R-:W-:-:S04]  /*48e0*/  USEL UR4, UR4, URZ, UP0 ;  /* 0x000000ff04047287 */ /* 0x000fc80008000000 */
[----:B-1----:R-:W-:Y:S01]  /*48f0*/  ULEA UR5, UR4, UR17, 0x3 ;  /* 0x0000001104057291 */ /* 0x002fe2000f8e18ff */
[----:B--2---:R-:W-:-:S04]  /*4900*/  LOP3.LUT R2, R11, UR6, RZ, 0x3c, !PT ;  /* 0x000000060b027c12 */ /* 0x004fc8000f8e3cff */
[----:B------:R-:W-:-:S04]  /*4910*/  SHF.L.U32 R3, R2, 0x1f, RZ ;  /* 0x0000001f02037819 */ /* 0x000fc800000006ff */
[----:B------:R-:W1:Y:S02]  /*4920*/  SYNCS.PHASECHK.TRANS64.TRYWAIT P0, [UR5], R3 ;  /* 0x00000003ff0075a7 */ /* 0x000e640008001105 */
[----:B-1----:R-:W-:Y:S05]  /*4930*/  @!P0 BRA `(.L_x_92) ;  /* 0x0000003c001c8947 */ /* 0x002fea0003800000 */
.L_x_194:
        /* <DEDUP_REMOVED lines=9> */
.L_x_196:
[----:B------:R-:W-:-:S04]  /*49d0*/  UIADD3 UR4, UPT, UPT, UR4, 0x1, URZ ;  /* 0x0000000104047890 */ /* 0x000fc8000fffe0ff */
[----:B------:R-:W-:-:S04]  /*49e0*/  UISETP.NE.AND UP0, UPT, UR4, 0x4, UPT ;  /* 0x000000040400788c */ /* 0x000fc8000bf05270 */
[----:B------:R-:W-:Y:S02]  /*49f0*/  USEL UR5, URZ, 0x1, UP0 ;  /* 0x00000001ff057887 */ /* 0x000fe40008000000 */
[----:B------:R-:W-:-:S04]  /*4a00*/  USEL UR4, UR4, URZ, UP0 ;  /* 0x000000ff04047287 */ /* 0x000fc80008000000 */
[----:B------:R-:W-:Y:S01]  /*4a10*/  ULEA UR4, UR4, UR17, 0x3 ;  /* 0x0000001104047291 */ /* 0x000fe2000f8e18ff */
[----:B------:R-:W-:-:S04]  /*4a20*/  LOP3.LUT R2, R2, UR5, RZ, 0x3c, !PT ;  /* 0x0000000502027c12 */ /* 0x000fc8000f8e3cff */
[----:B------:R-:W-:-:S04]  /*4a30*/  SHF.L.U32 R2, R2, 0x1f, RZ ;  /* 0x0000001f02027819 */ /* 0x000fc800000006ff */
[----:B------:R-:W2:Y:S02]  /*4a40*/  SYNCS.PHASECHK.TRANS64.TRYWAIT P0, [UR4], R2 ;  /* 0x00000002ff0075a7 */ /* 0x000ea40008001104 */
[----:B--2---:R-:W-:Y:S05]  /*4a50*/  @!P0 BRA `(.L_x_94) ;  /* 0x0000003c00048947 */ /* 0x004fea0003800000 */
.L_x_198:
[----:B------:R-:W-:Y:S01]  /*4a60*/  NOP ;  /* 0x0000000000007918 */ /* 0x000fe20000000000 */
[----:B-1----:R-:W1:Y:S01]  /*4a70*/  LDS R0, [UR8+0x14] ;  /* 0x00001408ff007984 */ /* 0x002e620008000800 */
[----:B------:R-:W-:Y:S01]  /*4a80*/  ULOP3.LUT UR4, UR30, 0xffff, URZ, 0xc0, !UPT ;  /* 0x0000ffff1e047892 */ /* 0x000fe2000f8ec0ff */
[----:B------:R-:W-:Y:S01]  /*4a90*/  UMOV UR5, 0xffff ;  /* 0x0000ffff00057882 */ /* 0x000fe20000000000 */
[----:B------:R-:W-:Y:S02]  /*4aa0*/  UMOV UR6, 0x1 ;  /* 0x0000000100067882 */ /* 0x000fe40000000000 */
[----:B------:R-:W-:-:S04]  /*4ab0*/  USHF.R.U32.HI UR4, URZ, 0x5, UR4 ;  /* 0x00000005ff047899 */ /* 0x000fc80008011604 */
[----:B------:R-:W-:Y:S02]  /*4ac0*/  USHF.L.U32 UR5, UR5, UR4, URZ ;  /* 0x0000000405057299 */ /* 0x000fe400080006ff */
[----:B------:R-:W-:-:S04]  /*4ad0*/  USHF.L.U32 UR4, UR6, UR4, URZ ;  /* 0x0000000406047299 */ /* 0x000fc800080006ff */
[----:B-1----:R-:W-:-:S04]  /*4ae0*/  LOP3.LUT R0, R0, UR5, RZ, 0xc0, !PT ;  /* 0x0000000500007c12 */ /* 0x002fc8000f8ec0ff */
[----:B------:R-:W-:-:S13]  /*4af0*/  ISETP.NE.AND P0, PT, R0, UR5, PT ;  /* 0x0000000500007c0c */ /* 0x000fda000bf05270 */
[----:B------:R-:W-:Y:S05]  /*4b00*/  @P0 BRA `(.L_x_95) ;  /* 0x0000000000580947 */ /* 0x000fea0003800000 */
[----:B------:R-:W1:Y:S02]  /*4b10*/  LDS R0, [UR8+0x18] ;  /* 0x00001808ff007984 */ /* 0x000e640008000800 */
[----:B-1----:R-:W-:-:S04]  /*4b20*/  LOP3.LUT R0, R0, UR4, RZ, 0xc0, !PT ;  /* 0x0000000400007c12 */ /* 0x002fc8000f8ec0ff */
[----:B------:R-:W-:-:S13]  /*4b30*/  ISETP.NE.AND P0, PT, R0, UR4, PT ;  /* 0x0000000400007c0c */ /* 0x000fda000bf05270 */
[----:B------:R-:W-:Y:S05]  /*4b40*/  @P0 BRA `(.L_x_96) ;  /* 0x00000000003c0947 */ /* 0x000fea0003800000 */
[----:B------:R-:W1:Y:S01]  /*4b50*/  S2R R2, SR_LANEID ;  /* 0x0000000000027919 */ /* 0x000e620000000000 */
[----:B------:R-:W-:-:S06]  /*4b60*/  ULOP3.LUT UR5, URZ, UR5, URZ, 0x33, !UPT ;  /* 0x00000005ff057292 */ /* 0x000fcc000f8e33ff */
[----:B------:R-:W-:-:S04]  /*4b70*/  IMAD.U32 R0, RZ, RZ, UR5 ;  /* 0x00000005ff007e24 */ /* 0x000fc8000f8e00ff */
[----:B------:R2:W4:Y:S02]  /*4b80*/  REDUX UR7, R0 ;  /* 0x00000000000773c4 */ /* 0x0005240000000000 */
[----:B------:R1:W-:Y:S01]  /*4b90*/  UTCATOMSWS.AND URZ, UR5 ;  /* 0x0000000500ff79e3 */ /* 0x0003e20008000000 */
[----:B--2---:R-:W-:Y:S01]  /*4ba0*/  LOP3.LUT R0, RZ, UR4, RZ, 0x33, !PT ;  /* 0x00000004ff007c12 */ /* 0x004fe2000f8e33ff */
[----:B------:R-:W-:Y:S02]  /*4bb0*/  VOTEU.ANY UR4, UPT, PT ;  /* 0x0000000000047886 */ /* 0x000fe400038e0100 */
[----:B------:R-:W-:Y:S02]  /*4bc0*/  UFLO.U32 UR4, UR4 ;  /* 0x00000004000472bd */ /* 0x000fe400080e0000 */
[----:B------:R-:W2:Y:S04]  /*4bd0*/  REDUX UR6, R0 ;  /* 0x00000000000673c4 */ /* 0x000ea80000000000 */
[----:B-1----:R-:W-:-:S02]  /*4be0*/  ISETP.EQ.U32.AND P0, PT, R2, UR4, PT ;  /* 0x0000000402007c0c */ /* 0x002fc4000bf02070 */
[----:B----4-:R-:W-:-:S11]  /*4bf0*/  MOV R2, UR7 ;  /* 0x0000000700027c02 */ /* 0x010fd60008000f00 */
[----:B------:R1:W-:Y:S01]  /*4c00*/  @P0 ATOMS.AND RZ, [UR8+0x14], R2 ;  /* 0x00001402ffff098c */ /* 0x0003e2000a800008 */
[----:B--2---:R-:W-:-:S05]  /*4c10*/  IMAD.U32 R0, RZ, RZ, UR6 ;  /* 0x00000006ff007e24 */ /* 0x004fca000f8e00ff */
[----:B------:R1:W-:Y:S01]  /*4c20*/  @P0 ATOMS.AND RZ, [UR8+0x18], R0 ;  /* 0x00001800ffff098c */ /* 0x0003e2000a800008 */
[----:B------:R-:W-:Y:S05]  /*4c30*/  BRA `(.L_x_97) ;  /* 0x0000000000147947 */ /* 0x000fea0003800000 */
.L_x_96:
[----:B------:R-:W-:Y:S02]  /*4c40*/  MOV R2, 0x4c60 ;  /* 0x00004c6000027802 */ /* 0x000fe40000000f00 */
[----:B---3-5:R-:W-:Y:S05]  /*4c50*/  CALL.REL.NOINC `($__internal_0_$__cuda_sm10x_tcgen05_guardrail_trap_col_being_dealloced_not_returned_by_alloc) ;  /* 0x0000003c00207944 */ /* 0x028fea0003c00000 */
[----:B------:R-:W-:Y:S05]  /*4c60*/  BRA `(.L_x_97) ;  /* 0x0000000000087947 */ /* 0x000fea0003800000 */
.L_x_95:
[----:B------:R-:W-:Y:S02]  /*4c70*/  MOV R2, 0x4c90 ;  /* 0x00004c9000027802 */ /* 0x000fe40000000f00 */
[----:B---3-5:R-:W-:Y:S05]  /*4c80*/  CALL.REL.NOINC `($__internal_2_$__cuda_sm10x_tcgen05_guardrail_trap_unallocated_columns_being_dealloced) ;  /* 0x0000003c002c7944 */ /* 0x028fea0003c00000 */
.L_x_97:
[----:B------:R-:W-:Y:S01]  /*4c90*/  NOP ;  /* 0x0000000000007918 */ /* 0x000fe20000000000 */
[----:B------:R-:W-:Y:S05]  /*4ca0*/  EXIT ;  /* 0x000000000000794d */ /* 0x000fea0003800000 */
.L_x_79:
[----:B------:R-:W-:-:S09]  /*4cb0*/  UISETP.NE.OR UP0, UPT, UR18, 0x3, !UP3 ;  /* 0x000000031200788c */ /* 0x000fd2000df05670 */
[----:B------:R-:W-:Y:S05]  /*4cc0*/  BRA.U UP0, `(.L_x_98) ;  /* 0x0000000d00347547 */ /* 0x000fea000b800000 */
[----:B------:R-:W2:Y:S01]  /*4cd0*/  LDCU.64 UR4, c[0x0][0x888] ;  /* 0x00011100ff0477ac */ /* 0x000ea20008000a00 */
[----:B------:R-:W3:Y:S01]  /*4ce0*/  LDC.64 R12, c[0x0][0x348] ;  /* 0x0000d200ff0c7b82 */ /* 0x000ee20000000a00 */
[----:B------:R-:W-:Y:S02]  /*4cf0*/  HFMA2 R9, -RZ, RZ, 0, 0 ;  /* 0x00000000ff097431 */ /* 0x000fe400000001ff */
[----:B------:R-:W-:Y:S01]  /*4d00*/  IMAD.MOV.U32 R11, RZ, RZ, 0x1 ;  /* 0x00000001ff0b7424 */ /* 0x000fe200078e00ff */
[----:B------:R-:W4:Y:S01]  /*4d10*/  LDCU UR33, c[0x0][0x370] ;  /* 0x00006e00ff2177ac */ /* 0x000f220008000800 */
[----:B------:R-:W-:Y:S01]  /*4d20*/  IMAD.MOV.U32 R10, RZ, RZ, RZ ;  /* 0x000000ffff0a7224 */ /* 0x000fe200078e00ff */
[----:B------:R-:W-:Y:S01]  /*4d30*/  MOV R8, 0x1000 ;  /* 0x0000100000087802 */ /* 0x000fe20000000f00 */
[----:B------:R-:W4:Y:S01]  /*4d40*/  LDCU.128 UR28, c[0x0][0xb10] ;  /* 0x00016200ff1c77ac */ /* 0x000f220008000c00 */
[----:B------:R-:W1:Y:S01]  /*4d50*/  LDCU UR32, c[0x0][0x374] ;  /* 0x00006e80ff2077ac */ /* 0x000e620008000800 */
[----:B------:R-:W1:Y:S01]  /*4d60*/  LDCU.64 UR26, c[0x0][0x890] ;  /* 0x00011200ff1a77ac */ /* 0x000e620008000a00 */
[----:B--2---:R-:W-:Y:S01]  /*4d70*/  UISETP.NE.U32.AND UP0, UPT, UR4, URZ, UPT ;  /* 0x000000ff0400728c */ /* 0x004fe2000bf05070 */
[----:B------:R-:W2:Y:S01]  /*4d80*/  LDCU UR16, c[0x0][0xb0c] ;  /* 0x00016180ff1077ac */ /* 0x000ea20008000800 */
[----:B------:R-:W3:Y:S01]  /*4d90*/  LDCU UR38, c[0x0][0xb20] ;  /* 0x00016400ff2677ac */ /* 0x000ee20008000800 */
[----:B------:R-:W3:Y:S01]  /*4da0*/  LDCU UR4, c[0x0][0xb30] ;  /* 0x00016600ff0477ac */ /* 0x000ee20008000800 */
[----:B------:R-:W-:Y:S01]  /*4db0*/  UMOV UR17, 0x400 ;  /* 0x0000040000117882 */ /* 0x000fe20000000000 */
[----:B----4-:R-:W-:-:S02]  /*4dc0*/  UIMAD.WIDE.U32 UR6, UR33, UR28, URZ ;  /* 0x0000001c210672a5 */ /* 0x010fc4000f8e00ff */
[----:B-1----:R-:W-:Y:S02]  /*4dd0*/  UIMAD.WIDE.U32 UR8, UR32, UR31, URZ ;  /* 0x0000001f200872a5 */ /* 0x002fe4000f8e00ff */
[----:B------:R-:W-:Y:S02]  /*4de0*/  ULEA UR17, UR48, UR17, 0x18 ;  /* 0x0000001130117291 */ /* 0x000fe4000f8ec0ff */
[----:B------:R-:W-:Y:S02]  /*4df0*/  UISETP.NE.AND.EX UP5, UPT, UR5, URZ, UPT, UP0 ;  /* 0x000000ff0500728c */ /* 0x000fe4000bfa5300 */
[----:B------:R-:W-:Y:S02]  /*4e00*/  UISETP.NE.U32.AND UP6, UPT, UR26, URZ, UPT ;  /* 0x000000ff1a00728c */ /* 0x000fe4000bfc5070 */
[----:B------:R-:W-:Y:S02]  /*4e10*/  UIADD3 UR5, UPT, UPT, UR17, 0x1b0, URZ ;  /* 0x000001b011057890 */ /* 0x000fe4000fffe0ff */
[----:B------:R-:W-:Y:S01]  /*4e20*/  UISETP.NE.AND UP0, UPT, UR42, 0x1, UPT ;  /* 0x000000012a00788c */ /* 0x000fe2000bf05270 */
[----:B------:R-:W-:Y:S01]  /*4e30*/  UMOV UR35, UR7 ;  /* 0x0000000700237c82 */ /* 0x000fe20008000000 */
[----:B------:R-:W-:Y:S01]  /*4e40*/  UMOV UR34, UR9 ;  /* 0x0000000900227c82 */ /* 0x000fe20008000000 */
[----:B------:R-:W-:-:S02]  /*4e50*/  USEL UR37, URZ, 0x1, UP4 ;  /* 0x00000001ff257887 */ /* 0x000fc4000a000000 */
[----:B--2---:R-:W-:Y:S02]  /*4e60*/  UISETP.NE.AND UP0, UPT, UR16, 0x1, UPT ;  /* 0x000000011000788c */ /* 0x004fe4000bf05270 */
[----:B------:R-:W-:Y:S02]  /*4e70*/  UPLOP3.LUT UP4, UPT, UPT, UPT, UPT, 0x40, 0x4 ;  /* 0x000000000004789c */ /* 0x000fe40003f8e870 */
[----:B------:R-:W-:Y:S01]  /*4e80*/  UISETP.GE.AND UP2, UPT, UR42, 0x1, UPT ;  /* 0x000000012a00788c */ /* 0x000fe2000bf46270 */
[----:B------:R-:W1:Y:S01]  /*4e90*/  LDCU.64 UR14, c[0x0][0xb28] ;  /* 0x00016500ff0e77ac */ /* 0x000e620008000a00 */
[----:B------:R-:W-:Y:S02]  /*4ea0*/  UISETP.NE.AND.EX UP6, UPT, UR27, URZ, UPT, UP6 ;  /* 0x000000ff1b00728c */ /* 0x000fe4000bfc5360 */
[----:B------:R-:W-:Y:S02]  /*4eb0*/  UPRMT UR48, UR48, 0x654, UR5 ;  /* 0x0000065430307896 */ /* 0x000fe40008000005 */
[----:B------:R-:W-:-:S02]  /*4ec0*/  USHF.R.U32.HI UR35, URZ, UR29, UR35 ;  /* 0x0000001dff237299 */ /* 0x000fc40008011623 */
[----:B---3--:R-:W-:Y:S02]  /*4ed0*/  USHF.R.U32.HI UR34, URZ, UR38, UR34 ;  /* 0x00000026ff227299 */ /* 0x008fe40008011622 */
[----:B------:R-:W-:Y:S02]  /*4ee0*/  UISETP.NE.AND UP0, UPT, UR30, 0x1, UPT ;  /* 0x000000011e00788c */ /* 0x000fe4000bf05270 */
[----:B------:R-:W-:-:S11]  /*4ef0*/  UISETP.NE.AND UP3, UPT, UR4, 0x1, UPT ;  /* 0x000000010400788c */ /* 0x000fd6000bf65270 */
.L_x_106:
[C---:B------:R-:W-:Y:S02]  /*4f00*/  LEA R3, R10.reuse, UR17, 0x3 ;  /* 0x000000110a037c11 */ /* 0x040fe4000f8e18ff */
[----:B------:R-:W-:Y:S02]  /*4f10*/  SHF.L.U32 R0, R9, 0x1f, RZ ;  /* 0x0000001f09007819 */ /* 0x000fe400000006ff */
[----:B------:R-:W-:Y:S02]  /*4f20*/  LEA R4, R10, UR17, 0x4 ;  /* 0x000000110a047c11 */ /* 0x000fe4000f8e20ff */
[----:B--2---:R-:W2:Y:S02]  /*4f30*/  SYNCS.PHASECHK.TRANS64.TRYWAIT P0, [R3+URZ+0x1d0], R0 ;  /* 0x0001d000030075a7 */ /* 0x004ea400080011ff */
[----:B--2---:R-:W-:Y:S05]  /*4f40*/  @!P0 BRA `(.L_x_99) ;  /* 0x0000003400e08947 */ /* 0x004fea0003800000 */
.L_x_199:
[----:B------:R-:W3:Y:S01]  /*4f50*/  LDS.128 R4, [R4+0x260] ;  /* 0x0002600004047984 */ /* 0x000ee20000000c00 */
[----:B------:R-:W-:Y:S01]  /*4f60*/  UISETP.GE.AND UP0, UPT, UR42, 0x1, UPT ;  /* 0x000000012a00788c */ /* 0x000fe2000bf06270 */
[----:B------:R-:W-:Y:S01]  /*4f70*/  @!PT LDS RZ, [RZ] ;  /* 0x00000000fffff984 */ /* 0x000fe20000000800 */
[----:B------:R-:W-:Y:S01]  /*4f80*/  @!PT LDS RZ, [RZ] ;  /* 0x00000000fffff984 */ /* 0x000fe20000000800 */
[----:B------:R-:W-:Y:S01]  /*4f90*/  @!PT LDS RZ, [RZ] ;  /* 0x00000000fffff984 */ /* 0x000fe20000000800 */
[----:B------:R-:W-:Y:S01]  /*4fa0*/  @!PT LDS RZ, [RZ] ;  /* 0x00000000fffff984 */ /* 0x000fe20000000800 */
[----:B------:R4:W-:Y:S06]  /*4fb0*/  MEMBAR.ALL.CTA ;  /* 0x0000000000007992 */ /* 0x0009ec0000008000 */
[----:B----4-:R-:W4:Y:S01]  /*4fc0*/  FENCE.VIEW.ASYNC.S ;  /* 0x00000000000073c6 */ /* 0x010f220000000000 */
[----:B---3--:R-:W-:Y:S11]  /*4fd0*/  LOP3.LUT P0, RZ, R6, 0x1, RZ, 0xc0, !PT ;  /* 0x0000000106ff7812 */ /* 0x008ff6000780c0ff */
[----:B------:R-:W-:Y:S02]  /*4fe0*/  @!UPT UIADD3 URZ, UPT, UPT, URZ, URZ, URZ ;  /* 0x000000fffffff290 */ /* 0x000fe4000fffe0ff */
[----:B----4-:R-:W-:Y:S01]  /*4ff0*/  VOTEU.ANY UP2, P0 ;  /* 0x0000000000ff7886 */ /* 0x010fe20000040100 */
[----:B------:R-:W-:Y:S11]  /*5000*/  PLOP3.LUT P0, PT, PT, PT, UP2, 0x80, 0x8 ;  /* 0x000000000008781c */ /* 0x000ff60003f0f028 */
[----:B------:R-:W-:Y:S02]  /*5010*/  @!UPT UIADD3 URZ, UPT, UPT, URZ, URZ, URZ ;  /* 0x000000fffffff290 */ /* 0x000fe4000fffe0ff */
[----:B--2---:R-:W-:Y:S02]  /*5020*/  @P0 SHF.R.U32.HI R0, RZ, 0x10, R5 ;  /* 0x00000010ff000819 */ /* 0x004fe40000011605 */
[----:B------:R-:W-:Y:S02]  /*5030*/  @P0 MOV R2, R4 ;  /* 0x0000000400020202 */ /* 0x000fe40000000f00 */
[----:B------:R-:W-:Y:S01]  /*5040*/  @P0 R2UR UR4, R0 ;  /* 0x00000000000402ca */ /* 0x000fe200000e0000 */
[----:B------:R-:W-:Y:S01]  /*5050*/  VIADD R0, R3, 0x1e0 ;  /* 0x000001e003007836 */ /* 0x000fe20000000000 */
[----:B------:R-:W-:Y:S02]  /*5060*/  @P0 LOP3.LUT R4, R5, 0xffff, RZ, 0xc0, !PT ;  /* 0x0000ffff05040812 */ /* 0x000fe400078ec0ff */
[----:B------:R-:W-:Y:S02]  /*5070*/  @P0 R2UR UR6, R2 ;  /* 0x00000000020602ca */ /* 0x000fe400000e0000 */
[----:B------:R-:W-:Y:S02]  /*5080*/  PRMT R0, RZ, 0x654, R0 ;  /* 0x00000654ff007816 */ /* 0x000fe40000000000 */
[----:B------:R-:W-:Y:S02]  /*5090*/  @P0 R2UR UR5, R4 ;  /* 0x00000000040502ca */ /* 0x000fe400000e0000 */
[----:B------:R2:W-:Y:S03]  /*50a0*/  SYNCS.ARRIVE.TRANS64.RED.A1T0 RZ, [R0+URZ], RZ ;  /* 0x000000ff00ff79a7 */ /* 0x0005e600081004ff */
[----:B------:R-:W-:Y:S04]  /*50b0*/  @UP2 UMOV UR25, UR4 ;  /* 0x0000000400192c82 */ /* 0x000fe80008000000 */
[----:B------:R-:W-:Y:S04]  /*50c0*/  @UP2 UMOV UR13, UR6 ;  /* 0x00000006000d2c82 */ /* 0x000fe80008000000 */
[----:B------:R-:W-:Y:S01]  /*50d0*/  @UP2 UMOV UR7, UR5 ;  /* 0x0000000500072c82 */ /* 0x000fe20008000000 */
[----:B------:R-:W-:Y:S05]  /*50e0*/  BRA.U !UP0, `(.L_x_100) ;  /* 0x0000000108c07547 */ /* 0x000fea000b800000 */
[----:B------:R-:W-:Y:S02]  /*50f0*/  UIMAD.WIDE.U32 UR10, UR7, UR31, URZ ;  /* 0x0000001f070a72a5 */ /* 0x000fe4000f8e00ff */
[----:B------:R-:W-:Y:S02]  /*5100*/  UP2UR UR12, UPR, URZ, 0x4 ;  /* 0x00000004ff0c7883 */ /* 0x000fe40008000000 */
[----:B------:R-:W-:Y:S02]  /*5110*/  UISETP.NE.AND UP2, UPT, UR30, 0x1, UPT ;  /* 0x000000011e00788c */ /* 0x000fe4000bf45270 */
[----:B------:R-:W-:Y:S02]  /*5120*/  UIMAD.WIDE.U32 UR18, UR13, UR28, URZ ;  /* 0x0000001c0d1272a5 */ /* 0x000fe4000f8e00ff */
[----:B------:R-:W-:Y:S02]  /*5130*/  USEL UR4, UR32, UR34, !UP2 ;  /* 0x0000002220047287 */ /* 0x000fe4000d000000 */
[----:B------:R-:W-:Y:S02]  /*5140*/  UISETP.NE.AND UP0, UPT, UR16, 0x1, UPT ;  /* 0x000000011000788c */ /* 0x000fe4000bf05270 */
[----:B------:R-:W-:Y:S02]  /*5150*/  UP2UR UR24, UPR, URZ, 0x2 ;  /* 0x00000002ff187883 */ /* 0x000fe40008000000 */
[----:B------:R-:W-:Y:S02]  /*5160*/  UISETP.NE.AND UP1, UPT, UR42, 0x1, UPT ;  /* 0x000000012a00788c */ /* 0x000fe4000bf25270 */
[----:B-1----:R-:W-:Y:S02]  /*5170*/  UIMAD.WIDE.U32 UR20, UR4, UR14, URZ ;  /* 0x0000000e041472a5 */ /* 0x002fe4000f8e00ff */
[----:B------:R-:W-:Y:S01]  /*5180*/  USEL UR8, UR33, UR35, !UP0 ;  /* 0x0000002321087287 */ /* 0x000fe2000c000000 */
[----:B------:R-:W-:Y:S02]  /*5190*/  UMOV UR5, UR11 ;  /* 0x0000000b00057c82 */ /* 0x000fe40008000000 */
[----:B------:R-:W-:Y:S02]  /*51a0*/  USHF.R.U32.HI UR6, URZ, UR38, UR5 ;  /* 0x00000026ff067299 */ /* 0x000fe40008011605 */
[----:B------:R-:W-:Y:S02]  /*51b0*/  UIMAD.WIDE.U32 UR22, UR8, UR14, URZ ;  /* 0x0000000e081672a5 */ /* 0x000fe4000f8e00ff */
[----:B------:R-:W-:Y:S02]  /*51c0*/  USEL UR6, UR7, UR6, !UP2 ;  /* 0x0000000607067287 */ /* 0x000fe4000d000000 */
[----:B------:R-:W-:Y:S02]  /*51d0*/  UISETP.NE.AND UP2, UPT, UR12, URZ, UPT ;  /* 0x000000ff0c00728c */ /* 0x000fe4000bf45270 */
[----:B------:R-:W-:Y:S01]  /*51e0*/  UIMAD.WIDE.U32 UR10, UR6, UR14, URZ ;  /* 0x0000000e060a72a5 */ /* 0x000fe2000f8e00ff */
[----:B------:R-:W-:Y:S02]  /*51f0*/  UMOV UR5, UR19 ;  /* 0x0000001300057c82 */ /* 0x000fe40008000000 */
[----:B------:R-:W-:Y:S03]  /*5200*/  USHF.R.U32.HI UR9, URZ, UR29, UR5 ;  /* 0x0000001dff097299 */ /* 0x000fe60008011605 */
[----:B------:R-:W-:Y:S02]  /*5210*/  UMOV UR5, UR21 ;  /* 0x0000001500057c82 */ /* 0x000fe40008000000 */
[----:B------:R-:W-:Y:S03]  /*5220*/  @UP1 USHF.R.U32.HI UR4, URZ, UR15, UR5 ;  /* 0x0000000fff041299 */ /* 0x000fe60008011605 */
[----:B------:R-:W-:Y:S01]  /*5230*/  UMOV UR5, UR23 ;  /* 0x0000001700057c82 */ /* 0x000fe20008000000 */
[----:B------:R-:W-:Y:S02]  /*5240*/  UIMAD UR4, UR42, UR4, URZ ;  /* 0x000000042a0472a4 */ /* 0x000fe4000f8e02ff */
[----:B------:R-:W-:Y:S02]  /*5250*/  @UP1 USHF.R.U32.HI UR8, URZ, UR15, UR5 ;  /* 0x0000000fff081299 */ /* 0x000fe40008011605 */
[----:B------:R-:W-:Y:S02]  /*5260*/  USEL UR5, UR13, UR9, !UP0 ;  /* 0x000000090d057287 */ /* 0x000fe4000c000000 */
[----:B------:R-:W-:Y:S02]  /*5270*/  UIMAD UR9, UR42, UR8, URZ ;  /* 0x000000082a0972a4 */ /* 0x000fe4000f8e02ff */
[----:B------:R-:W-:Y:S03]  /*5280*/  UISETP.GE.AND UP0, UPT, UR6, UR4, UPT ;  /* 0x000000040600728c */ /* 0x000fe6000bf06270 */
[----:B------:R-:W-:Y:S01]  /*5290*/  UMOV UR4, UR11 ;  /* 0x0000000b00047c82 */ /* 0x000fe20008000000 */
[----:B------:R-:W-:Y:S02]  /*52a0*/  UISETP.GE.OR UP0, UPT, UR5, UR9, UP0 ;  /* 0x000000090500728c */ /* 0x000fe40008706670 */
[----:B------:R-:W-:Y:S02]  /*52b0*/  USHF.R.U32.HI UR4, URZ, UR15, UR4 ;  /* 0x0000000fff047299 */ /* 0x000fe40008011604 */
[----:B------:R-:W-:Y:S02]  /*52c0*/  UIMAD.WIDE.U32 UR10, UR5, UR14, URZ ;  /* 0x0000000e050a72a5 */ /* 0x000fe4000f8e00ff */
[----:B------:R-:W-:Y:S04]  /*52d0*/  USEL UR12, UR6, UR4, !UP1 ;  /* 0x00000004060c7287 */ /* 0x000fe8000c800000 */
[----:B------:R-:W-:Y:S01]  /*52e0*/  UIADD3 UR9, UPT, UPT, -UR12, URZ, URZ ;  /* 0x000000ff0c097290 */ /* 0x000fe2000fffe1ff */
[----:B------:R-:W-:Y:S02]  /*52f0*/  @!UP0 UMOV UR4, UR11 ;  /* 0x0000000b00048c82 */ /* 0x000fe40008000000 */
[----:B------:R-:W-:Y:S02]  /*5300*/  @!UP0 USHF.R.U32.HI UR4, URZ, UR15, UR4 ;  /* 0x0000000fff048299 */ /* 0x000fe40008011604 */
[----:B------:R-:W-:Y:S02]  /*5310*/  UIMAD UR9, UR42, UR9, UR6 ;  /* 0x000000092a0972a4 */ /* 0x000fe4000f8e0206 */
[----:B------:R-:W-:Y:S02]  /*5320*/  @!UP0 USEL UR4, UR5, UR4, !UP1 ;  /* 0x0000000405048287 */ /* 0x000fe4000c800000 */
[----:B------:R-:W-:Y:S02]  /*5330*/  UISETP.NE.AND UP1, UPT, UR24, URZ, UPT ;  /* 0x000000ff1800728c */ /* 0x000fe4000bf25270 */
[----:B------:R-:W-:Y:S02]  /*5340*/  @!UP0 UIMAD UR9, UR8, UR9, UR4 ;  /* 0x00000009080982a4 */ /* 0x000fe4000f8e0204 */
[----:B------:R-:W-:Y:S02]  /*5350*/  @!UP0 UIADD3 UR10, UPT, UPT, UR12, -UR4, URZ ;  /* 0x800000040c0a8290 */ /* 0x000fe4000fffe0ff */
[----:B------:R-:W-:Y:S02]  /*5360*/  UIADD3 UR4, UPT, UPT, -UR5, URZ, URZ ;  /* 0x000000ff05047290 */ /* 0x000fe4000fffe1ff */
[----:B------:R-:W-:Y:S02]  /*5370*/  UIADD3 UR8, UPT, UPT, -UR6, URZ, URZ ;  /* 0x000000ff06087290 */ /* 0x000fe4000fffe1ff */
[----:B------:R-:W-:Y:S02]  /*5380*/  @!UP0 UIMAD UR6, UR10, UR42, UR5 ;  /* 0x0000002a0a0682a4 */ /* 0x000fe4000f8e0205 */
[----:B------:R-:W-:Y:S02]  /*5390*/  UIMAD UR13, UR16, UR4, UR13 ;  /* 0x00000004100d72a4 */ /* 0x000fe4000f8e020d */
[----:B------:R-:W-:Y:S01]  /*53a0*/  UIMAD UR7, UR30, UR8, UR7 ;  /* 0x000000081e0772a4 */ /* 0x000fe2000f8e0207 */
[----:B------:R-:W-:Y:S02]  /*53b0*/  @!UP0 UMOV UR5, UR9 ;  /* 0x0000000900058c82 */ /* 0x000fe40008000000 */
[----:B------:R-:W-:Y:S02]  /*53c0*/  UIMAD UR13, UR5, UR16, UR13 ;  /* 0x00000010050d72a4 */ /* 0x000fe4000f8e020d */
[----:B------:R-:W-:Y:S11]  /*53d0*/  UIMAD UR7, UR6, UR30, UR7 ;  /* 0x0000001e060772a4 */ /* 0x000ff6000f8e0207 */
[----:B------:R-:W-:Y:S01]  /*53e0*/  @!UPT UIADD3 URZ, UPT, UPT, URZ, URZ, URZ ;  /* 0x000000fffffff290 */ /* 0x000fe2000fffe0ff */
.L_x_100:
[----:B------:R-:W3:Y:S01]  /*53f0*/  @!UP3 LDCU.128 UR20, c[0x0][0xb10] ;  /* 0x00016200ff14b7ac */ /* 0x000ee20008000c00 */
[----:B------:R-:W-:Y:S02]  /*5400*/  ISETP.NE.U32.AND P0, PT, RZ, UR26, PT ;  /* 0x0000001aff007c0c */ /* 0x000fe4000bf05070 */
[----:B------:R-:W-:Y:S02]  /*5410*/  SHF.L.U32 R2, R11, 0x1f, RZ ;  /* 0x0000001f0b027819 */ /* 0x000fe400000006ff */
[----:B------:R-:W-:Y:S01]  /*5420*/  ISETP.NE.AND.EX P0, PT, RZ, UR27, PT, P0 ;  /* 0x0000001bff007c0c */ /* 0x000fe2000bf05300 */
[----:B------:R-:W4:Y:S01]  /*5430*/  @!UP3 LDCU UR5, c[0x0][0xb0c] ;  /* 0x00016180ff05b7ac */ /* 0x000f220008000800 */
[----:B---3--:R-:W-:Y:S07]  /*5440*/  UIMAD.WIDE.U32 UR8, UR13, UR20, URZ ;  /* 0x000000140d0872a5 */ /* 0x008fee000f8e00ff */
[----:B------:R-:W-:Y:S01]  /*5450*/  @!UP3 UMOV UR4, UR9 ;  /* 0x000000090004bc82 */ /* 0x000fe20008000000 */
[----:B----4-:R-:W-:Y:S02]  /*5460*/  @!UP3 UISETP.NE.AND UP0, UPT, UR5, 0x1, UPT ;  /* 0x000000010500b88c */ /* 0x010fe4000bf05270 */
[----:B------:R-:W-:Y:S02]  /*5470*/  @!UP3 USHF.R.U32.HI UR4, URZ, UR21, UR4 ;  /* 0x00000015ff04b299 */ /* 0x000fe40008011604 */
[----:B------:R-:W-:Y:S02]  /*5480*/  UIMAD.WIDE.U32 UR8, UR7, UR23, URZ ;  /* 0x00000017070872a5 */ /* 0x000fe4000f8e00ff */
[----:B------:R-:W-:Y:S02]  /*5490*/  @!UP3 USEL UR10, UR13, UR4, !UP0 ;  /* 0x000000040d0ab287 */ /* 0x000fe4000c000000 */
[----:B------:R-:W-:Y:S03]  /*54a0*/  @!UP3 UISETP.NE.AND UP0, UPT, UR22, 0x1, UPT ;  /* 0x000000011600b88c */ /* 0x000fe6000bf05270 */
[----:B------:R-:W-:Y:S02]  /*54b0*/  @!UP3 UMOV UR6, UR9 ;  /* 0x000000090006bc82 */ /* 0x000fe40008000000 */
[----:B------:R-:W3:Y:S02]  /*54c0*/  @!UP3 LDCU UR4, c[0x0][0xb20] ;  /* 0x00016400ff04b7ac */ /* 0x000ee40008000800 */
[----:B---3--:R-:W-:Y:S04]  /*54d0*/  @!UP3 USHF.R.U32.HI UR6, URZ, UR4, UR6 ;  /* 0x00000004ff06b299 */ /* 0x008fe80008011606 */
[----:B------:R-:W-:Y:S04]  /*54e0*/  @!UP3 USEL UR6, UR7, UR6, !UP0 ;  /* 0x000000060706b287 */ /* 0x000fe8000c000000 */
[----:B------:R-:W-:Y:S02]  /*54f0*/  @!UP3 UIADD3 UR4, UPT, UPT, -UR10, UR6, URZ ;  /* 0x000000060a04b290 */ /* 0x000fe4000fffe1ff */
[----:B------:R-:W-:Y:S02]  /*5500*/  @!UP3 UIADD3 UR6, UPT, UPT, UR10, -UR6, URZ ;  /* 0x800000060a06b290 */ /* 0x000fe4000fffe0ff */
[----:B------:R-:W-:Y:S02]  /*5510*/  @!UP3 UIMAD UR13, UR4, UR5, UR13 ;  /* 0x00000005040db2a4 */ /* 0x000fe4000f8e020d */
[----:B------:R-:W-:Y:S01]  /*5520*/  @!UP3 UIMAD UR7, UR6, UR22, UR7 ;  /* 0x000000160607b2a4 */ /* 0x000fe2000f8e0207 */
[----:B------:R-:W-:Y:S11]  /*5530*/  BRA.U UP4, `(.L_x_101) ;  /* 0x0000000104107547 */ /* 0x000ff6000b800000 */
[----:B------:R-:W-:Y:S04]  /*5540*/  MOV R3, UR37 ;  /* 0x0000002500037c02 */ /* 0x000fe80008000f00 */
[----:B------:R-:W-:Y:S04]  /*5550*/  SHF.L.U32 R3, R3, 0x1f, RZ ;  /* 0x0000001f03037819 */ /* 0x000fe800000006ff */
[----:B------:R-:W3:Y:S02]  /*5560*/  SYNCS.PHASECHK.TRANS64.TRYWAIT P1, [UR17+0x1c8], R3 ;  /* 0x0001c803ff0075a7 */ /* 0x000ee40008021111 */
[----:B---3--:R-:W-:Y:S05]  /*5570*/  @!P1 BRA `(.L_x_102) ;  /* 0x0000003000689947 */ /* 0x008fea0003800000 */
.L_x_101:
[----:B------:R-:W-:Y:S05]  /*5580*/  BRA.U !UP6, `(.L_x_103) ;  /* 0x000000010e387547 */ /* 0x000fea000b800000 */
[----:B------:R-:W-:Y:S01]  /*5590*/  UPLOP3.LUT UP1, UPT, UPT, UPT, UP5, 0x80, 0x8 ;  /* 0x000000000008789c */ /* 0x000fe20003f2f050 */
[----:B--2---:R-:W-:Y:S01]  /*55a0*/  HFMA2 R0, -RZ, RZ, 0, 5.9604644775390625e-08 ;  /* 0x00000001ff007431 */ /* 0x004fe200000001ff */
[----:B------:R-:W2:Y:S01]  /*55b0*/  LDCU.64 UR8, c[0x0][0x358] ;  /* 0x00006b00ff0877ac */ /* 0x000ea20008000a00 */
[----:B------:R-:W-:Y:S03]  /*55c0*/  IMAD.MOV.U32 R79, RZ, RZ, 0x1 ;  /* 0x00000001ff4f7424 */ /* 0x000fe600078e00ff */
[----:B------:R-:W-:Y:S05]  /*55d0*/  PLOP3.LUT P1, PT, PT, PT, UP1, 0x80, 0x8 ;  /* 0x000000000008781c */ /* 0x000fea0003f2f018 */
[----:B------:R-:W3:Y:S01]  /*55e0*/  @UP1 LDCU.64 UR4, c[0x0][0x888] ;  /* 0x00011100ff0417ac */ /* 0x000ee20008000a00 */
[----:B------:R-:W-:Y:S07]  /*55f0*/  @UP1 UIMAD UR6, UR36, UR26, URZ ;  /* 0x0000001a240612a4 */ /* 0x000fee000f8e02ff */
[----:B------:R-:W-:Y:S01]  /*5600*/  @!P1 PRMT R79, R0, 0x7610, R79 ;  /* 0x00007610004f9816 */ /* 0x000fe2000000004f */
[----:B---3--:R-:W-:Y:S06]  /*5610*/  @UP1 UIMAD.WIDE UR4, UR6, 0x4, UR4 ;  /* 0x00000004060418a5 */ /* 0x008fec000f8e0204 */
[----:B------:R-:W-:Y:S01]  /*5620*/  IMAD.U32 R4, RZ, RZ, UR4 ;  /* 0x00000004ff047e24 */ /* 0x000fe2000f8e00ff */
[----:B------:R-:W-:Y:S04]  /*5630*/  MOV R5, UR5 ;  /* 0x0000000500057c02 */ /* 0x000fe80008000f00 */
[----:B------:R-:W3:Y:S01]  /*5640*/  @!UP1 LDCU UR4, c[0x0][0x880] ;  /* 0x00011000ff0497ac */ /* 0x000ee20008000800 */
[----:B--2--5:R4:W5:Y:S02]  /*5650*/  @P1 LDG.E R39, desc[UR8][R4.64] ;  /* 0x0000000804271981 */ /* 0x024964000c1e1900 */
[----:B---34-:R-:W-:Y:S07]  /*5660*/  @!P1 IMAD.U32 R39, RZ, RZ, UR4 ;  /* 0x00000004ff279e24 */ /* 0x018fee000f8e00ff */
.L_x_103:
[----:B-----5:R-:W-:Y:S01]  /*5670*/  @!P0 FSETP.EQ.AND P2, PT, R39, RZ, PT ;  /* 0x000000ff2700820b */ /* 0x020fe20003f42000 */
[----:B------:R-:W-:Y:S01]  /*5680*/  @!UPT UIADD3 URZ, UPT, UPT, URZ, URZ, URZ ;  /* 0x000000fffffff290 */ /* 0x000fe2000fffe0ff */
[----:B------:R-:W-:Y:S11]  /*5690*/  @!P0 BRA `(.L_x_104) ;  /* 0x0000000000148947 */ /* 0x000ff60003800000 */
[----:B------:R-:W-:Y:S02]  /*56a0*/  LOP3.LUT P0, RZ, R79, 0xff, RZ, 0xc0, !PT ;  /* 0x000000ff4fff7812 */ /* 0x000fe4000780c0ff */
[----:B------:R-:W-:Y:S04]  /*56b0*/  PLOP3.LUT P2, PT, PT, PT, UP1, 0x80, 0x8 ;  /* 0x000000000008781c */ /* 0x000fe80003f4f018 */
[----:B------:R-:W-:Y:S07]  /*56c0*/  PLOP3.LUT P2, PT, P2, PT, PT, 0x8, 0x80 ;  /* 0x000000000080781c */ /* 0x000fee000174e170 */
[----:B------:R-:W-:Y:S11]  /*56d0*/  @P0 FSETP.EQ.AND P2, PT, R39, RZ, PT ;  /* 0x000000ff2700020b */ /* 0x000ff60003f42000 */
[----:B------:R-:W-:Y:S02]  /*56e0*/  @!UPT UIADD3 URZ, UPT, UPT, URZ, URZ, URZ ;  /* 0x000000fffffff290 */ /* 0x000fe4000fffe0ff */
.L_x_104:
[----:B------:R-:W3:Y:S01]  /*56f0*/  SYNCS.PHASECHK.TRANS64.TRYWAIT P0, [UR17+0x1b8], R2 ;  /* 0x0001b802ff0075a7 */ /* 0x000ee20008001111 */
[----:B------:R-:W-:Y:S02]  /*5700*/  ELECT P1, URZ, PT ;  /* 0x0000000000ff782f */ /* 0x000fe40003820000 */
[----:B------:R-:W-:Y:S01]  /*5710*/  IADD3 R10, PT, PT, R10, 0x1, RZ ;  /* 0x000000010a0a7810 */ /* 0x000fe20007ffe0ff */
[----:B---3--:R-:W-:Y:S10]  /*5720*/  @!P0 BRA `(.L_x_105) ;  /* 0x0000003000148947 */ /* 0x008ff40003800000 */
.L_x_202:
[----:B------:R-:W-:Y:S01]  /*5730*/  PLOP3.LUT P1, PT, P2, P1, PT, 0xf2, 0x2f ;  /* 0x00000000002f781c */ /* 0x000fe20001723e72 */
[----:B------:R-:W-:Y:S01]  /*5740*/  UMOV UR18, 0x0 ;  /* 0x0000000000127882 */ /* 0x000fe20000000000 */
[----:B------:R-:W-:Y:S01]  /*5750*/  UMOV UR19, 0x10000000 ;  /* 0x1000000000137882 */ /* 0x000fe20000000000 */
[----:B------:R-:W-:Y:S01]  /*5760*/  UMOV UR12, UR36 ;  /* 0x00000024000c7c82 */ /* 0x000fe20008000000 */
[----:B------:R-:W-:Y:S01]  /*5770*/  LOP3.LUT R11, R11, 0x1, RZ, 0x3c, !PT ;  /* 0x000000010b0b7812 */ /* 0x000fe200078e3cff */
[----:B------:R-:W-:Y:S01]  /*5780*/  UMOV UR36, UR25 ;  /* 0x0000001900247c82 */ /* 0x000fe20008000000 */
[----:B------:R-:W-:Y:S07]  /*5790*/  UPLOP3.LUT UP4, UPT, UPT, UPT, UPT, 0x80, 0x8 ;  /* 0x000000000008789c */ /* 0x000fee0003f8f070 */
[----:B--2---:R-:W-:Y:S01]  /*57a0*/  @!P1 IADD3 R2, P0, PT, R12, 0x580, RZ ;  /* 0x000005800c029810 */ /* 0x004fe20007f1e0ff */
[----:B------:R-:W-:Y:S03]  /*57b0*/  VOTEU.ALL UP0, P1 ;  /* 0x0000000000ff7886 */ /* 0x000fe60000800000 */
[----:B------:R-:W-:Y:S01]  /*57c0*/  @!P1 R2UR UR5, R2 ;  /* 0x00000000020592ca */ /* 0x000fe200000e0000 */
[----:B------:R-:W-:Y:S01]  /*57d0*/  @!P1 IMAD.X R0, RZ, RZ, R13, P0 ;  /* 0x000000ffff009224 */ /* 0x000fe200000e060d */
[----:B------:R-:W-:Y:S01]  /*57e0*/  @!UP0 USHF.L.U32 UR10, UR45, 0x6, URZ ;  /* 0x000000062d0a8899 */ /* 0x000fe200080006ff */
[----:B------:R-:W-:Y:S01]  /*57f0*/  ISETP.NE.AND P0, PT, R10, 0x2, PT ;  /* 0x000000020a00780c */ /* 0x000fe20003f05270 */
[----:B------:R-:W-:Y:S02]  /*5800*/  @!UP0 USHF.L.U32 UR11, UR46, 0x6, URZ ;  /* 0x000000062e0b8899 */ /* 0x000fe400080006ff */
[----:B------:R-:W-:Y:S01]  /*5810*/  @!P1 R2UR UR4, R0 ;  /* 0x00000000000492ca */ /* 0x000fe200000e0000 */
[----:B------:R-:W-:Y:S01]  /*5820*/  @!UP0 UIADD3 UR8, UPT, UPT, UR17, 0x400, URZ ;  /* 0x0000040011088890 */ /* 0x000fe2000fffe0ff */
[----:B------:R-:W-:Y:S01]  /*5830*/  SEL R0, RZ, 0x1, P0 ;  /* 0x00000001ff007807 */ /* 0x000fe20000000000 */
[----:B------:R-:W-:Y:S01]  /*5840*/  @!UP0 UIADD3 UR9, UPT, UPT, UR17, 0x1b0, URZ ;  /* 0x000001b011098890 */ /* 0x000fe2000fffe0ff */
[----:B------:R-:W-:Y:S01]  /*5850*/  SEL R10, R10, RZ, P0 ;  /* 0x000000ff0a0a7207 */ /* 0x000fe20000000000 */
[----:B------:R-:W-:Y:S01]  /*5860*/  VOTEU.ALL UP0, P1 ;  /* 0x0000000000ff7886 */ /* 0x000fe20000800000 */
[----:B------:R-:W-:Y:S01]  /*5870*/  LOP3.LUT R9, R9, R0, RZ, 0x3c, !PT ;  /* 0x0000000009097212 */ /* 0x000fe200078e3cff */
[----:B------:R-:W-:Y:S01]  /*5880*/  IMAD.U32 R2, RZ, RZ, UR5 ;  /* 0x00000005ff027e24 */ /* 0x000fe2000f8e00ff */
[----:B------:R-:W-:Y:S02]  /*5890*/  UIADD3 UR45, UPT, UPT, UR7, UR60, URZ ;  /* 0x0000003c072d7290 */ /* 0x000fe4000fffe0ff */
[----:B------:R-:W-:Y:S03]  /*58a0*/  UIADD3 UR46, UPT, UPT, UR13, UR57, URZ ;  /* 0x000000390d2e7290 */ /* 0x000fe6000fffe0ff */
[----:B------:R-:W-:Y:S01]  /*58b0*/  IMAD.U32 R3, RZ, RZ, UR4 ;  /* 0x00000004ff037e24 */ /* 0x000fe2000f8e00ff */
[----:B------:R-:W-:Y:S04]  /*58c0*/  @!P1 R2UR UR4, R2 ;  /* 0x00000000020492ca */ /* 0x000fe800000e0000 */
[----:B------:R-:W-:Y:S11]  /*58d0*/  @!P1 R2UR UR5, R3 ;  /* 0x00000000030592ca */ /* 0x000ff600000e0000 */
[----:B------:R-:W-:Y:S02]  /*58e0*/  @!UPT UIADD3 URZ, UPT, UPT, URZ, URZ, URZ ;  /* 0x000000fffffff290 */ /* 0x000fe4000fffe0ff */
[----:B------:R2:W-:Y:S01]  /*58f0*/  @!UP0 UTMALDG.3D [UR8], [UR4], desc[UR18] ;  /* 0x00001208040085b4 */ /* 0x0005e20008011000 */
[----:B------:R2:W-:Y:S01]  /*5900*/  @!P1 SYNCS.ARRIVE.TRANS64.RED.A0TR RZ, [UR17+0x1b0], R8 ;  /* 0x0001b008ffff99a7 */ /* 0x0005e20008300411 */
[----:B------:R-:W-:Y:S01]  /*5910*/  SYNCS.ARRIVE.TRANS64.RED.A1T0 RZ, [UR48], RZ ;  /* 0x000000ffffff79a7 */ /* 0x000fe20008100430 */
[----:B------:R-:W-:Y:S05]  /*5920*/  BRA.U UP2, `(.L_x_106) ;  /* 0xfffffff502747547 */ /* 0x000fea000b83ffff */
[----:B------:R-:W-:Y:S07]  /*5930*/  MOV R0, UR17 ;  /* 0x0000001100007c02 */ /* 0x000fee0008000f00 */
.L_x_107:
[----:B---3--:R-:W-:-:S04]  /*5940*/  SHF.L.U32 R2, R11, 0x1f, RZ ;  /* 0x0000001f0b027819 */ /* 0x008fc800000006ff */
[----:B------:R3:W4:Y:S03]  /*5950*/  SYNCS.PHASECHK.TRANS64.TRYWAIT P0, [R0+URZ+0x1b8], R2 ;  /* 0x0001b802000075a7 */ /* 0x00072600080011ff */
[----:B----4-:R-:W-:Y:S05]  /*5960*/  @!P0 NANOSLEEP.SYNCS 0x989680 ;  /* 0x009896800000895d */ /* 0x010fea0003900000 */
[----:B------:R-:W4:Y:S02]  /*5970*/  @!P0 SYNCS.PHASECHK.TRANS64 P0, [R0+URZ+0x1b8], R2 ;  /* 0x0001b802000085a7 */ /* 0x000f2400080010ff */
[----:B-12-4-:R-:W-:Y:S05]  /*5980*/  @P0 EXIT ;  /* 0x000000000000094d */ /* 0x016fea0003800000 */
[----:B------:R-:W-:Y:S05]  /*5990*/  BRA `(.L_x_107) ;  /* 0xfffffffc00e87947 */ /* 0x000fea000383ffff */
.L_x_98:
[----:B------:R-:W-:-:S06]  /*59a0*/  UISETP.GE.AND UP0, UPT, UR18, 0x4, UPT ;  /* 0x000000041200788c */ /* 0x000fcc000bf06270 */
[----:B------:R-:W-:-:S13]  /*59b0*/  PLOP3.LUT P0, PT, PT, PT, UP0, 0x80, 0x8 ;  /* 0x000000000008781c */ /* 0x000fda0003f0f008 */
[----:B-1----:R-:W-:Y:S05]  /*59c0*/  @!P0 EXIT ;  /* 0x000000000000894d */ /* 0x002fea0003800000 */
[----:B------:R-:W-:Y:S01]  /*59d0*/  BAR.SYNC.DEFER_BLOCKING 0x6, 0xa0 ;  /* 0x0182800000007b1d */ /* 0x000fe20000010000 */
[C---:B------:R-:W-:Y:S02]  /*59e0*/  IMAD.SHL.U32 R7, R76.reuse, 0x40, RZ ;  /* 0x000000404c077824 */ /* 0x040fe400078e00ff */
[----:B------:R-:W-:Y:S02]  /*59f0*/  HFMA2 R81, -RZ, RZ, 0, 0 ;  /* 0x00000000ff517431 */ /* 0x000fe400000001ff */
[C---:B------:R-:W-:Y:S01]  /*5a00*/  IMAD.SHL.U32 R4, R76.reuse, 0x20, RZ ;  /* 0x000000204c047824 */ /* 0x040fe200078e00ff */
[----:B------:R-:W-:Y:S01]  /*5a10*/  CS2R R82, SRZ ;  /* 0x0000000000527805 */ /* 0x000fe2000001ff00 */
[----:B------:R-:W-:Y:S01]  /*5a20*/  IMAD.SHL.U32 R6, R76, 0x2, RZ ;  /* 0x000000024c067824 */ /* 0x000fe200078e00ff */
[----:B------:R-:W-:Y:S01]  /*5a30*/  UMOV UR44, 0x400 ;  /* 0x00000400002c7882 */ /* 0x000fe20000000000 */
[----:B------:R-:W-:Y:S01]  /*5a40*/  LOP3.LUT R5, R7, 0x180, RZ, 0xc0, !PT ;  /* 0x0000018007057812 */ /* 0x000fe200078ec0ff */
[----:B------:R-:W-:Y:S01]  /*5a50*/  ULEA UR44, UR48, UR44, 0x18 ;  /* 0x0000002c302c7291 */ /* 0x000fe2000f8ec0ff */
[----:B------:R-:W-:Y:S01]  /*5a60*/  LOP3.LUT R4, R4, 0xc00, RZ, 0xc0, !PT ;  /* 0x00000c0004047812 */ /* 0x000fe200078ec0ff */
[----:B------:R-:W1:Y:S01]  /*5a70*/  LDC.64 R72, c[0x0][0x888] ;  /* 0x00022200ff487b82 */ /* 0x000e620000000a00 */
[----:B------:R-:W-:Y:S01]  /*5a80*/  LOP3.LUT R6, R5, 0x20, R6, 0xf8, !PT ;  /* 0x0000002005067812 */ /* 0x000fe200078ef806 */
[----:B------:R-:W-:Y:S01]  /*5a90*/  IMAD.SHL.U32 R5, R76, 0x8, RZ ;  /* 0x000000084c057824 */ /* 0x000fe200078e00ff */
[----:B------:R-:W-:Y:S01]  /*5aa0*/  LOP3.LUT R4, R4, 0x40, R7, 0xf8, !PT ;  /* 0x0000004004047812 */ /* 0x000fe200078ef807 */
[----:B------:R-:W-:Y:S01]  /*5ab0*/  IMAD.U32 R37, R76, 0x10000, RZ ;  /* 0x000100004c257824 */ /* 0x000fe200078e00ff */
[----:B------:R-:W-:Y:S01]  /*5ac0*/  UIADD3 UR4, UPT, UPT, UR44, 0x1400, URZ ;  /* 0x000014002c047890 */ /* 0x000fe2000fffe0ff */
[----:B------:R-:W-:Y:S01]  /*5ad0*/  IMAD.MOV.U32 R36, RZ, RZ, RZ ;  /* 0x000000ffff247224 */ /* 0x000fe200078e00ff */
[----:B------:R-:W-:Y:S01]  /*5ae0*/  LOP3.LUT R5, R6, 0x30, R5, 0x78, !PT ;  /* 0x0000003006057812 */ /* 0x000fe200078e7805 */
[----:B------:R-:W2:Y:S01]  /*5af0*/  LDC.64 R74, c[0x0][0x890] ;  /* 0x00022400ff4a7b82 */ /* 0x000ea20000000a00 */
[----:B------:R-:W-:Y:S01]  /*5b00*/  LOP3.LUT R4, R4, 0x200, R7, 0xf8, !PT ;  /* 0x0000020004047812 */ /* 0x000fe200078ef807 */
[----:B------:R-:W-:Y:S01]  /*5b10*/  IMAD.MOV.U32 R84, RZ, RZ, RZ ;  /* 0x000000ffff547224 */ /* 0x000fe200078e00ff */
[----:B------:R-:W-:Y:S01]  /*5b20*/  LOP3.LUT R37, R37, 0x600000, RZ, 0xc0, !PT ;  /* 0x0060000025257812 */ /* 0x000fe200078ec0ff */
[----:B------:R-:W-:Y:S01]  /*5b30*/  IMAD.U32 R85, RZ, RZ, UR4 ;  /* 0x00000004ff557e24 */ /* 0x000fe2000f8e00ff */
[----:B------:R-:W-:Y:S01]  /*5b40*/  LOP3.LUT R78, R4, R5, RZ, 0xfc, !PT ;  /* 0x00000005044e7212 */ /* 0x000fe200078efcff */
[----:B------:R-:W3:Y:S01]  /*5b50*/  LDS R0, [UR44+0x280] ;  /* 0x0002802cff007984 */ /* 0x000ee20008000800 */
[----:B------:R-:W-:Y:S01]  /*5b60*/  IMAD.SHL.U32 R4, R76, 0x10, RZ ;  /* 0x000000104c047824 */ /* 0x000fe200078e00ff */
[----:B------:R-:W4:Y:S01]  /*5b70*/  LDC.64 R70, c[0x0][0x8b0] ;  /* 0x00022c00ff467b82 */ /* 0x000f220000000a00 */
[----:B------:R-:W-:Y:S01]  /*5b80*/  IADD3 R77, PT, PT, R78, UR44, RZ ;  /* 0x0000002c4e4d7c10 */ /* 0x000fe2000fffe0ff */
[----:B------:R-:W1:Y:S02]  /*5b90*/  LDCU UR50, c[0x0][0x370] ;  /* 0x00006e00ff3277ac */ /* 0x000e640008000800 */
[----:B------:R-:W-:Y:S01]  /*5ba0*/  LOP3.LUT R4, R4, 0x20, RZ, 0xc0, !PT ;  /* 0x0000002004047812 */ /* 0x000fe200078ec0ff */
[----:B------:R-:W1:Y:S03]  /*5bb0*/  LDCU.64 UR62, c[0x0][0x348] ;  /* 0x00006900ff3e77ac */ /* 0x000e660008000a00 */
[----:B------:R-:W1:Y:S01]  /*5bc0*/  LDC.64 R68, c[0x0][0x8a8] ;  /* 0x00022a00ff447b82 */ /* 0x000e620000000a00 */
[----:B------:R-:W-:Y:S01]  /*5bd0*/  IADD3 R77, PT, PT, -R4, 0x400, R77 ;  /* 0x00000400044d7810 */ /* 0x000fe20007ffe14d */
[----:B------:R-:W1:Y:S01]  /*5be0*/  LDCU UR43, c[0x0][0xb0c] ;  /* 0x00016180ff2b77ac */ /* 0x000e620008000800 */
[----:B------:R-:W1:Y:S01]  /*5bf0*/  LDCU UR39, c[0x0][0xb30] ;  /* 0x00016600ff2777ac */ /* 0x000e620008000800 */
[----:B------:R-:W1:Y:S01]  /*5c00*/  LDCU.64 UR58, c[0x0][0x888] ;  /* 0x00011100ff3a77ac */ /* 0x000e620008000a00 */
[----:B------:R-:W1:Y:S01]  /*5c10*/  LDCU.64 UR40, c[0x0][0xb28] ;  /* 0x00016500ff2877ac */ /* 0x000e620008000a00 */
[----:B------:R-:W1:Y:S01]  /*5c20*/  LDCU.128 UR52, c[0x0][0xb10] ;  /* 0x00016200ff3477ac */ /* 0x000e620008000c00 */
[----:B------:R-:W1:Y:S01]  /*5c30*/  LDCU UR49, c[0x0][0x374] ;  /* 0x00006e80ff3177ac */ /* 0x000e620008000800 */
[----:B------:R-:W-:Y:S01]  /*5c40*/  UIADD3 UR56, UPT, UPT, UR44, 0x400, URZ ;  /* 0x000004002c387890 */ /* 0x000fe2000fffe0ff */
[----:B---3--:R-:W-:-:S11]  /*5c50*/  IMAD.IADD R37, R0, 0x1, R37 ;  /* 0x0000000100257824 */ /* 0x008fd600078e0225 */
.L_x_125:
[----:B------:R-:W-:Y:S02]  /*5c60*/  LEA R3, R81, UR44, 0x3 ;  /* 0x0000002c51037c11 */ /* 0x000fe4000f8e18ff */
[----:B------:R-:W-:Y:S02]  /*5c70*/  SHF.L.U32 R0, R83, 0x1f, RZ ;  /* 0x0000001f53007819 */ /* 0x000fe400000006ff */
[----:B-1----:R-:W-:Y:S02]  /*5c80*/  LEA R4, R81, UR44, 0x4 ;  /* 0x0000002c51047c11 */ /* 0x002fe4000f8e20ff */
[----:B------:R-:W3:Y:S02]  /*5c90*/  SYNCS.PHASECHK.TRANS64.TRYWAIT P0, [R3+URZ+0x1d0], R0 ;  /* 0x0001d000030075a7 */ /* 0x000ee400080011ff */
[----:B--23--:R-:W-:Y:S05]  /*5ca0*/  @!P0 BRA `(.L_x_108) ;  /* 0x0000002800cc8947 */ /* 0x00cfea0003800000 */
.L_x_203:
[----:B------:R-:W1:Y:S01]  /*5cb0*/  LDS.128 R4, [R4+0x260] ;  /* 0x0002600004047984 */ /* 0x000e620000000c00 */
[----:B------:R-:W-:Y:S01]  /*5cc0*/  UISETP.GE.AND UP0, UPT, UR42, 0x1, UPT ;  /* 0x000000012a00788c */ /* 0x000fe2000bf06270 */
[----:B------:R-:W-:Y:S01]  /*5cd0*/  @!PT LDS RZ, [RZ] ;  /* 0x00000000fffff984 */ /* 0x000fe20000000800 */
[----:B------:R-:W-:Y:S01]  /*5ce0*/  @!PT LDS RZ, [RZ] ;  /* 0x00000000fffff984 */ /* 0x000fe20000000800 */
[----:B------:R-:W-:Y:S01]  /*5cf0*/  @!PT LDS RZ, [RZ] ;  /* 0x00000000fffff984 */ /* 0x000fe20000000800 */
[----:B------:R-:W-:Y:S01]  /*5d00*/  @!PT LDS RZ, [RZ] ;  /* 0x00000000fffff984 */ /* 0x000fe20000000800 */
[----:B------:R2:W-:Y:S06]  /*5d10*/  MEMBAR.ALL.CTA ;  /* 0x0000000000007992 */ /* 0x0005ec0000008000 */
[----:B--2---:R-:W2:Y:S01]  /*5d20*/  FENCE.VIEW.ASYNC.S ;  /* 0x00000000000073c6 */ /* 0x004ea20000000000 */
[----:B-1----:R-:W-:Y:S11]  /*5d30*/  LOP3.LUT P0, RZ, R6, 0x1, RZ, 0xc0, !PT ;  /* 0x0000000106ff7812 */ /* 0x002ff6000780c0ff */
[----:B------:R-:W-:Y:S02]  /*5d40*/  @!UPT UIADD3 URZ, UPT, UPT, URZ, URZ, URZ ;  /* 0x000000fffffff290 */ /* 0x000fe4000fffe0ff */
[----:B--2---:R-:W-:Y:S01]  /*5d50*/  VOTEU.ANY UP1, P0 ;  /* 0x0000000000ff7886 */ /* 0x004fe20000020100 */
[----:B------:R-:W-:Y:S01]  /*5d60*/  PLOP3.LUT P0, PT, PT, PT, UP1, 0x80, 0x8 ;  /* 0x000000000008781c */ /* 0x000fe20003f0f018 */
[----:B------:R-:W-:Y:S11]  /*5d70*/  UP2UR UR47, UPR, URZ, 0x2 ;  /* 0x00000002ff2f7883 */ /* 0x000ff60008000000 */
[----:B------:R-:W-:Y:S01]  /*5d80*/  @!UPT UIADD3 URZ, UPT, UPT, URZ, URZ, URZ ;  /* 0x000000fffffff290 */ /* 0x000fe2000fffe0ff */
[----:B---3--:R-:W-:Y:S02]  /*5d90*/  @P0 SHF.R.U32.HI R0, RZ, 0x10, R5 ;  /* 0x00000010ff000819 */ /* 0x008fe40000011605 */
        /* <DEDUP_REMOVED lines=12> */
[----:B------:R-:W2:Y:S01]  /*5e60*/  LDCU UR12, c[0x0][0xb20] ;  /* 0x00016400ff0c77ac */ /* 0x000ea20008000800 */
[----:B------:R-:W-:Y:S02]  /*5e70*/  UIMAD.WIDE.U32 UR4, UR49, UR55, URZ ;  /* 0x00000037310472a5 */ /* 0x000fe4000f8e00ff */
[----:B------:R-:W-:Y:S02]  /*5e80*/  UIMAD.WIDE.U32 UR6, UR50, UR52, URZ ;  /* 0x00000034320672a5 */ /* 0x000fe4000f8e00ff */
[----:B------:R-:W-:Y:S02]  /*5e90*/  UISETP.NE.AND UP0, UPT, UR54, 0x1, UPT ;  /* 0x000000013600788c */ /* 0x000fe4000bf05270 */
[----:B------:R-:W-:Y:S02]  /*5ea0*/  UIMAD.WIDE.U32 UR8, UR37, UR55, URZ ;  /* 0x00000037250872a5 */ /* 0x000fe4000f8e00ff */
[----:B------:R-:W-:Y:S02]  /*5eb0*/  UIMAD.WIDE.U32 UR10, UR38, UR52, URZ ;  /* 0x00000034260a72a5 */ /* 0x000fe4000f8e00ff */
[----:B------:R-:W-:Y:S02]  /*5ec0*/  UISETP.NE.AND UP1, UPT, UR43, 0x1, UPT ;  /* 0x000000012b00788c */ /* 0x000fe4000bf25270 */
[----:B------:R-:W-:Y:S01]  /*5ed0*/  UISETP.NE.AND UP2, UPT, UR42, 0x1, UPT ;  /* 0x000000012a00788c */ /* 0x000fe2000bf45270 */
[----:B------:R-:W-:Y:S02]  /*5ee0*/  UMOV UR4, UR5 ;  /* 0x0000000500047c82 */ /* 0x000fe40008000000 */
[----:B--2---:R-:W-:Y:S03]  /*5ef0*/  USHF.R.U32.HI UR5, URZ, UR12, UR4 ;  /* 0x0000000cff057299 */ /* 0x004fe60008011604 */
[----:B------:R-:W-:Y:S02]  /*5f00*/  UMOV UR4, UR7 ;  /* 0x0000000700047c82 */ /* 0x000fe40008000000 */
[----:B------:R-:W-:Y:S02]  /*5f10*/  USHF.R.U32.HI UR7, URZ, UR53, UR4 ;  /* 0x00000035ff077299 */ /* 0x000fe40008011604 */
[----:B------:R-:W-:Y:S02]  /*5f20*/  USEL UR4, UR49, UR5, !UP0 ;  /* 0x0000000531047287 */ /* 0x000fe4000c000000 */
[----:B------:R-:W-:Y:S01]  /*5f30*/  USEL UR7, UR50, UR7, !UP1 ;  /* 0x0000000732077287 */ /* 0x000fe2000c800000 */
[----:B------:R-:W-:Y:S01]  /*5f40*/  UMOV UR5, UR9 ;  /* 0x0000000900057c82 */ /* 0x000fe20008000000 */
[----:B------:R-:W-:Y:S02]  /*5f50*/  UIMAD.WIDE.U32 UR8, UR4, UR40, URZ ;  /* 0x00000028040872a5 */ /* 0x000fe4000f8e00ff */
[----:B------:R-:W-:Y:S03]  /*5f60*/  USHF.R.U32.HI UR6, URZ, UR12, UR5 ;  /* 0x0000000cff067299 */ /* 0x000fe60008011605 */
[----:B------:R-:W-:Y:S01]  /*5f70*/  UMOV UR5, UR11 ;  /* 0x0000000b00057c82 */ /* 0x000fe20008000000 */
[----:B------:R-:W-:Y:S02]  /*5f80*/  UIMAD.WIDE.U32 UR10, UR7, UR40, URZ ;  /* 0x00000028070a72a5 */ /* 0x000fe4000f8e00ff */
[----:B------:R-:W-:Y:S02]  /*5f90*/  USHF.R.U32.HI UR12, URZ, UR53, UR5 ;  /* 0x00000035ff0c7299 */ /* 0x000fe40008011605 */
[----:B------:R-:W-:Y:S01]  /*5fa0*/  USEL UR6, UR37, UR6, !UP0 ;  /* 0x0000000625067287 */ /* 0x000fe2000c000000 */
[----:B------:R-:W-:Y:S02]  /*5fb0*/  UMOV UR5, UR9 ;  /* 0x0000000900057c82 */ /* 0x000fe40008000000 */
[----:B------:R-:W-:Y:S01]  /*5fc0*/  UMOV UR10, UR11 ;  /* 0x0000000b000a7c82 */ /* 0x000fe20008000000 */
[----:B------:R-:W-:Y:S02]  /*5fd0*/  @UP2 USHF.R.U32.HI UR4, URZ, UR41, UR5 ;  /* 0x00000029ff042299 */ /* 0x000fe40008011605 */
[----:B------:R-:W-:Y:S02]  /*5fe0*/  @UP2 USHF.R.U32.HI UR7, URZ, UR41, UR10 ;  /* 0x00000029ff072299 */ /* 0x000fe4000801160a */
[----:B------:R-:W-:Y:S02]  /*5ff0*/  UIMAD UR4, UR42, UR4, URZ ;  /* 0x000000042a0472a4 */ /* 0x000fe4000f8e02ff */
[----:B------:R-:W-:Y:S02]  /*6000*/  UIMAD.WIDE.U32 UR10, UR6, UR40, URZ ;  /* 0x00000028060a72a5 */ /* 0x000fe4000f8e00ff */
[----:B------:R-:W-:Y:S02]  /*6010*/  USEL UR5, UR38, UR12, !UP1 ;  /* 0x0000000c26057287 */ /* 0x000fe4000c800000 */
[----:B------:R-:W-:Y:S02]  /*6020*/  UIMAD UR8, UR42, UR7, URZ ;  /* 0x000000072a0872a4 */ /* 0x000fe4000f8e02ff */
[----:B------:R-:W-:Y:S03]  /*6030*/  UISETP.GE.AND UP0, UPT, UR6, UR4, UPT ;  /* 0x000000040600728c */ /* 0x000fe6000bf06270 */
[----:B------:R-:W-:Y:S01]  /*6040*/  UMOV UR4, UR11 ;  /* 0x0000000b00047c82 */ /* 0x000fe20008000000 */
[----:B------:R-:W-:Y:S02]  /*6050*/  UISETP.GE.OR UP0, UPT, UR5, UR8, UP0 ;  /* 0x000000080500728c */ /* 0x000fe40008706670 */
[----:B------:R-:W-:Y:S02]  /*6060*/  USHF.R.U32.HI UR4, URZ, UR41, UR4 ;  /* 0x00000029ff047299 */ /* 0x000fe40008011604 */
[----:B------:R-:W-:Y:S02]  /*6070*/  UIMAD.WIDE.U32 UR8, UR5, UR40, URZ ;  /* 0x00000028050872a5 */ /* 0x000fe4000f8e00ff */
[----:B------:R-:W-:Y:S02]  /*6080*/  USEL UR11, UR6, UR4, !UP2 ;  /* 0x00000004060b7287 */ /* 0x000fe4000d000000 */
[----:B------:R-:W-:Y:S02]  /*6090*/  UIADD3 UR8, UPT, UPT, -UR5, URZ, URZ ;  /* 0x000000ff05087290 */ /* 0x000fe4000fffe1ff */
[----:B------:R-:W-:Y:S01]  /*60a0*/  UIADD3 UR10, UPT, UPT, -UR11, URZ, URZ ;  /* 0x000000ff0b0a7290 */ /* 0x000fe2000fffe1ff */
[----:B------:R-:W-:Y:S01]  /*60b0*/  @!UP0 UMOV UR4, UR9 ;  /* 0x0000000900048c82 */ /* 0x000fe20008000000 */
[----:B------:R-:W-:Y:S02]  /*60c0*/  UIADD3 UR9, UPT, UPT, -UR6, URZ, URZ ;  /* 0x000000ff06097290 */ /* 0x000fe4000fffe1ff */
[----:B------:R-:W-:Y:S02]  /*60d0*/  @!UP0 USHF.R.U32.HI UR4, URZ, UR41, UR4 ;  /* 0x00000029ff048299 */ /* 0x000fe40008011604 */
[----:B------:R-:W-:Y:S02]  /*60e0*/  UIMAD UR10, UR42, UR10, UR6 ;  /* 0x0000000a2a0a72a4 */ /* 0x000fe4000f8e0206 */
[----:B------:R-:W-:Y:S04]  /*60f0*/  @!UP0 USEL UR4, UR5, UR4, !UP2 ;  /* 0x0000000405048287 */ /* 0x000fe8000d000000 */
[----:B------:R-:W-:Y:S02]  /*6100*/  @!UP0 UIMAD UR10, UR7, UR10, UR4 ;  /* 0x0000000a070a82a4 */ /* 0x000fe4000f8e0204 */
[----:B------:R-:W-:Y:S02]  /*6110*/  @!UP0 UIADD3 UR11, UPT, UPT, UR11, -UR4, URZ ;  /* 0x800000040b0b8290 */ /* 0x000fe4000fffe0ff */
[----:B------:R-:W-:Y:S02]  /*6120*/  UIMAD UR7, UR43, UR8, UR38 ;  /* 0x000000082b0772a4 */ /* 0x000fe4000f8e0226 */
[----:B------:R-:W-:Y:S02]  /*6130*/  @!UP0 UIMAD UR6, UR11, UR42, UR5 ;  /* 0x0000002a0b0682a4 */ /* 0x000fe4000f8e0205 */
[----:B------:R-:W-:Y:S01]  /*6140*/  UIMAD UR4, UR54, UR9, UR37 ;  /* 0x00000009360472a4 */ /* 0x000fe2000f8e0225 */
[----:B------:R-:W-:Y:S02]  /*6150*/  @!UP0 UMOV UR5, UR10 ;  /* 0x0000000a00058c82 */ /* 0x000fe40008000000 */
[----:B------:R-:W-:Y:S02]  /*6160*/  UIMAD UR38, UR5, UR43, UR7 ;  /* 0x0000002b052672a4 */ /* 0x000fe4000f8e0207 */
[----:B------:R-:W-:Y:S11]  /*6170*/  UIMAD UR37, UR6, UR54, UR4 ;  /* 0x00000036062572a4 */ /* 0x000ff6000f8e0204 */
[----:B------:R-:W-:Y:S01]  /*6180*/  @!UPT UIADD3 URZ, UPT, UPT, URZ, URZ, URZ ;  /* 0x000000fffffff290 */ /* 0x000fe2000fffe0ff */
.L_x_109:
[----:B------:R-:W-:Y:S01]  /*6190*/  UISETP.NE.AND UP0, UPT, UR39, 0x1, UPT ;  /* 0x000000012700788c */ /* 0x000fe2000bf05270 */
[----:B------:R-:W-:Y:S10]  /*61a0*/  IADD3 R81, PT, PT, R81, 0x1, RZ ;  /* 0x0000000151517810 */ /* 0x000ff40007ffe0ff */
[----:B------:R-:W2:Y:S01]  /*61b0*/  @!UP0 LDCU.128 UR12, c[0x0][0xb10] ;  /* 0x00016200ff0c87ac */ /* 0x000ea20008000c00 */
[----:B------:R-:W3:Y:S01]  /*61c0*/  @!UP0 LDCU UR5, c[0x0][0xb0c] ;  /* 0x00016180ff0587ac */ /* 0x000ee20008000800 */
[----:B------:R-:W4:Y:S01]  /*61d0*/  @!UP0 LDCU UR10, c[0x0][0xb20] ;  /* 0x00016400ff0a87ac */ /* 0x000f220008000800 */
[----:B--2---:R-:W-:Y:S02]  /*61e0*/  UIMAD.WIDE.U32 UR8, UR38, UR12, URZ ;  /* 0x0000000c260872a5 */ /* 0x004fe4000f8e00ff */
[----:B------:R-:W-:Y:S02]  /*61f0*/  UIMAD.WIDE.U32 UR6, UR37, UR15, URZ ;  /* 0x0000000f250672a5 */ /* 0x000fe4000f8e00ff */
[----:B------:R-:W-:Y:S03]  /*6200*/  @!UP0 UISETP.NE.AND UP1, UPT, UR14, 0x1, UPT ;  /* 0x000000010e00888c */ /* 0x000fe6000bf25270 */
[----:B------:R-:W-:Y:S01]  /*6210*/  @!UP0 UMOV UR4, UR9 ;  /* 0x0000000900048c82 */ /* 0x000fe20008000000 */
[----:B---3--:R-:W-:Y:S02]  /*6220*/  @!UP0 UISETP.NE.AND UP2, UPT, UR5, 0x1, UPT ;  /* 0x000000010500888c */ /* 0x008fe4000bf45270 */
[----:B------:R-:W-:Y:S01]  /*6230*/  @!UP0 USHF.R.U32.HI UR4, URZ, UR13, UR4 ;  /* 0x0000000dff048299 */ /* 0x000fe20008011604 */
[----:B------:R-:W-:Y:S02]  /*6240*/  @!UP0 UMOV UR6, UR7 ;  /* 0x0000000700068c82 */ /* 0x000fe40008000000 */
[----:B----4-:R-:W-:Y:S02]  /*6250*/  @!UP0 USHF.R.U32.HI UR6, URZ, UR10, UR6 ;  /* 0x0000000aff068299 */ /* 0x010fe40008011606 */
[----:B------:R-:W-:Y:S02]  /*6260*/  @!UP0 USEL UR7, UR38, UR4, !UP2 ;  /* 0x0000000426078287 */ /* 0x000fe4000d000000 */
[----:B------:R-:W-:Y:S04]  /*6270*/  @!UP0 USEL UR6, UR37, UR6, !UP1 ;  /* 0x0000000625068287 */ /* 0x000fe8000c800000 */
[----:B------:R-:W-:Y:S02]  /*6280*/  @!UP0 UIADD3 UR4, UPT, UPT, -UR7, UR6, URZ ;  /* 0x0000000607048290 */ /* 0x000fe4000fffe1ff */
[----:B------:R-:W-:Y:S02]  /*6290*/  @!UP0 UIADD3 UR6, UPT, UPT, UR7, -UR6, URZ ;  /* 0x8000000607068290 */ /* 0x000fe4000fffe0ff */
[----:B------:R-:W-:Y:S02]  /*62a0*/  @!UP0 UIMAD UR38, UR4, UR5, UR38 ;  /* 0x00000005042682a4 */ /* 0x000fe4000f8e0226 */
[----:B------:R-:W-:Y:S02]  /*62b0*/  @!UP0 UIMAD UR37, UR6, UR14, UR37 ;  /* 0x0000000e062582a4 */ /* 0x000fe4000f8e0225 */
[----:B------:R-:W-:Y:S09]  /*62c0*/  ULOP3.LUT UP0, URZ, UR56, 0x1b0, URZ, 0xc0, !UPT ;  /* 0x000001b038ff7892 */ /* 0x000ff2000f80c0ff */
[----:B------:R-:W-:Y:S05]  /*62d0*/  BRA.U !UP0, `(.L_x_110) ;  /* 0x0000000108407547 */ /* 0x000fea000b800000 */
[----:B------:R-:W2:Y:S01]  /*62e0*/  LDCU.64 UR8, c[0x4][0x80] ;  /* 0x01001000ff0877ac */ /* 0x000ea20008000a00 */
[----:B------:R-:W-:Y:S01]  /*62f0*/  MOV R3, 0x0 ;  /* 0x0000000000037802 */ /* 0x000fe20000000f00 */
[----:B------:R-:W-:Y:S02]  /*6300*/  HFMA2 R12, -RZ, RZ, 0, 5.9604644775390625e-08 ;  /* 0x00000001ff0c7431 */ /* 0x000fe400000001ff */
[----:B------:R-:W-:Y:S02]  /*6310*/  IMAD.MOV.U32 R8, RZ, RZ, 0x70 ;  /* 0x00000070ff087424 */ /* 0x000fe400078e00ff */
[----:B------:R-:W-:Y:S01]  /*6320*/  IMAD.MOV.U32 R13, RZ, RZ, RZ ;  /* 0x000000ffff0d7224 */ /* 0x000fe200078e00ff */
[----:B------:R-:W3:Y:S01]  /*6330*/  LDCU.64 UR6, c[0x4][0x88] ;  /* 0x01001100ff0677ac */ /* 0x000ee20008000a00 */
[----:B------:R-:W4:Y:S01]  /*6340*/  LDC.64 R2, c[0x4][R3] ;  /* 0x0100000003027b82 */ /* 0x000f220000000a00 */
[----:B------:R-:W1:Y:S01]  /*6350*/  LDCU.64 UR4, c[0x4][0x8] ;  /* 0x01000100ff0477ac */ /* 0x000e620008000a00 */
[----:B--2---:R-:W-:Y:S01]  /*6360*/  MOV R5, UR9 ;  /* 0x0000000900057c02 */ /* 0x004fe20008000f00 */
[----:B------:R-:W-:Y:S01]  /*6370*/  IMAD.U32 R4, RZ, RZ, UR8 ;  /* 0x00000008ff047e24 */ /* 0x000fe2000f8e00ff */
[----:B---3--:R-:W-:Y:S01]  /*6380*/  MOV R7, UR7 ;  /* 0x0000000700077c02 */ /* 0x008fe20008000f00 */
[----:B------:R-:W-:Y:S01]  /*6390*/  IMAD.U32 R6, RZ, RZ, UR6 ;  /* 0x00000006ff067e24 */ /* 0x000fe2000f8e00ff */
[----:B-1----:R-:W-:Y:S01]  /*63a0*/  MOV R11, UR5 ;  /* 0x00000005000b7c02 */ /* 0x002fe20008000f00 */
[----:B------:R-:W-:Y:S02]  /*63b0*/  IMAD.U32 R10, RZ, RZ, UR4 ;  /* 0x00000004ff0a7e24 */ /* 0x000fe4000f8e00ff */
[----:B------:R-:W-:Y:S07]  /*63c0*/  LEPC R20, `(.L_x_110) ;  /* 0x000000001014794e */ /* 0x000fee0000000000 */
[----:B----45:R-:W-:Y:S05]  /*63d0*/  CALL.ABS.NOINC R2 ;  /* 0x0000000002007343 */ /* 0x030fea0003c00000 */
.L_x_110:
[----:B------:R-:W-:Y:S01]  /*63e0*/  LOP3.LUT P0, RZ, R85, 0x1b0, RZ, 0xc0, !PT ;  /* 0x000001b055ff7812 */ /* 0x000fe2000780c0ff */
[----:B------:R-:W-:Y:S11]  /*63f0*/  BSSY.RECONVERGENT B6, `(.L_x_111) ;  /* 0x0000013000067945 */ /* 0x000ff60003800200 */
[----:B------:R-:W-:Y:S01]  /*6400*/  @!UPT UIADD3 URZ, UPT, UPT, URZ, URZ, URZ ;  /* 0x000000fffffff290 */ /* 0x000fe2000fffe0ff */
[----:B------:R-:W-:Y:S05]  /*6410*/  @!P0 BRA `(.L_x_112) ;  /* 0x0000000000408947 */ /* 0x000fea0003800000 */
        /* <DEDUP_REMOVED lines=16> */
.L_x_112:
[----:B------:R-:W-:Y:S05]  /*6520*/  BSYNC.RECONVERGENT B6 ;  /* 0x0000000000067941 */ /* 0x000fea0003800200 */
.L_x_111:
[----:B------:R-:W-:Y:S01]  /*6530*/  ISETP.NE.U32.AND P3, PT, R74, RZ, PT ;  /* 0x000000ff4a00720c */ /* 0x000fe20003f65070 */
[----:B------:R-:W-:Y:S01]  /*6540*/  UISETP.NE.AND UP1, UPT, UR61, URZ, UPT ;  /* 0x000000ff3d00728c */ /* 0x000fe2000bf25270 */
[----:B------:R-:W-:Y:S02]  /*6550*/  ISETP.NE.U32.AND P4, PT, R70, RZ, PT ;  /* 0x000000ff4600720c */ /* 0x000fe40003f85070 */
[----:B------:R-:W-:Y:S02]  /*6560*/  ISETP.NE.AND.EX P3, PT, R75, RZ, PT, P3 ;  /* 0x000000ff4b00720c */ /* 0x000fe40003f65330 */
[----:B------:R-:W-:Y:S02]  /*6570*/  PLOP3.LUT P1, PT, PT, PT, PT, 0x8, 0x80 ;  /* 0x000000000080781c */ /* 0x000fe40003f2e170 */
[----:B------:R-:W-:Y:S02]  /*6580*/  PLOP3.LUT P0, PT, PT, PT, UP1, 0x80, 0x8 ;  /* 0x000000000008781c */ /* 0x000fe40003f0f018 */
[----:B------:R-:W-:Y:S02]  /*6590*/  ISETP.NE.AND.EX P4, PT, R71, RZ, PT, P4 ;  /* 0x000000ff4700720c */ /* 0x000fe40003f85340 */
[----:B------:R-:W2:Y:S09]  /*65a0*/  @UP1 LDCU.64 UR4, c[0x0][0x888] ;  /* 0x00011100ff0417ac */ /* 0x000eb20008000a00 */
[----:B------:R-:W-:Y:S01]  /*65b0*/  @P0 PLOP3.LUT P1, PT, P3, PT, PT, 0x80, 0x8 ;  /* 0x000000000008081c */ /* 0x000fe20001f2f070 */
[----:B--2---:R-:W-:Y:S04]  /*65c0*/  @UP1 UISETP.NE.U32.AND UP0, UPT, UR4, URZ, UPT ;  /* 0x000000ff0400128c */ /* 0x004fe8000bf05070 */
[----:B------:R-:W-:Y:S04]  /*65d0*/  @UP1 UISETP.NE.AND.EX UP0, UPT, UR5, URZ, UPT, UP0 ;  /* 0x000000ff0500128c */ /* 0x000fe8000bf05300 */
[----:B------:R-:W-:Y:S01]  /*65e0*/  @UP1 USEL UR4, URZ, 0xffffffff, UP0 ;  /* 0xffffffffff041887 */ /* 0x000fe20008000000 */
[----:B------:R-:W-:Y:S11]  /*65f0*/  @!P3 BRA `(.L_x_113) ;  /* 0x000000000030b947 */ /* 0x000ff60003800000 */
[----:B------:R-:W-:Y:S01]  /*6600*/  ISETP.NE.U32.AND P2, PT, R72, RZ, PT ;  /* 0x000000ff4800720c */ /* 0x000fe20003f45070 */
[----:B------:R-:W2:Y:S01]  /*6610*/  LDCU.64 UR6, c[0x0][0x358] ;  /* 0x00006b00ff0677ac */ /* 0x000ea20008000a00 */
[----:B------:R-:W-:Y:S02]  /*6620*/  IMAD.MOV.U32 R79, RZ, RZ, 0x1 ;  /* 0x00000001ff4f7424 */ /* 0x000fe400078e00ff */
[----:B------:R-:W-:Y:S11]  /*6630*/  ISETP.NE.AND.EX P2, PT, R73, RZ, PT, P2 ;  /* 0x000000ff4900720c */ /* 0x000ff60003f45320 */
[----:B------:R-:W-:Y:S02]  /*6640*/  @!UPT UIADD3 URZ, UPT, UPT, URZ, URZ, URZ ;  /* 0x000000fffffff290 */ /* 0x000fe4000fffe0ff */
[----:B------:R-:W3:Y:S01]  /*6650*/  @P2 LDC.64 R2, c[0x0][0x888] ;  /* 0x00022200ff022b82 */ /* 0x000ee20000000a00 */
[----:B-1----:R-:W-:Y:S04]  /*6660*/  @P2 IMAD R0, R74, UR36, RZ ;  /* 0x000000244a002c24 */ /* 0x002fe8000f8e02ff */
[----:B---3--:R-:W-:Y:S04]  /*6670*/  @P2 IMAD.WIDE R2, R0, 0x4, R2 ;  /* 0x0000000400022825 */ /* 0x008fe800078e0202 */
[----:B------:R-:W-:Y:S01]  /*6680*/  HFMA2 R0, -RZ, RZ, 0, 5.9604644775390625e-08 ;  /* 0x00000001ff007431 */ /* 0x000fe200000001ff */
[----:B--2--5:R2:W5:Y:S04]  /*6690*/  @P2 LDG.E R39, desc[UR6][R2.64] ;  /* 0x0000000602272981 */ /* 0x024568000c1e1900 */
[----:B------:R-:W-:Y:S01]  /*66a0*/  @!P2 PRMT R79, R0, 0x7610, R79 ;  /* 0x00007610004fa816 */ /* 0x000fe2000000004f */
[----:B--2---:R-:W3:Y:S06]  /*66b0*/  @!P2 LDC R39, c[0x0][0x880] ;  /* 0x00022000ff27ab82 */ /* 0x004eec0000000800 */
.L_x_113:
[----:B------:R-:W-:Y:S05]  /*66c0*/  @!P4 BRA `(.L_x_114) ;  /* 0x000000000024c947 */ /* 0x000fea0003800000 */
[----:B------:R-:W-:Y:S01]  /*66d0*/  ISETP.NE.U32.AND P2, PT, R68, RZ, PT ;  /* 0x000000ff4400720c */ /* 0x000fe20003f45070 */
[----:B------:R-:W2:Y:S03]  /*66e0*/  LDCU.64 UR6, c[0x0][0x358] ;  /* 0x00006b00ff0677ac */ /* 0x000ea60008000a00 */
[----:B------:R-:W-:Y:S11]  /*66f0*/  ISETP.NE.AND.EX P2, PT, R69, RZ, PT, P2 ;  /* 0x000000ff4500720c */ /* 0x000ff60003f45320 */
[----:B------:R-:W-:Y:S02]  /*6700*/  @!UPT UIADD3 URZ, UPT, UPT, URZ, URZ, URZ ;  /* 0x000000fffffff290 */ /* 0x000fe4000fffe0ff */
[----:B------:R-:W4:Y:S01]  /*6710*/  @P2 LDC.64 R2, c[0x0][0x8a8] ;  /* 0x00022a00ff022b82 */ /* 0x000f220000000a00 */
[----:B-1----:R-:W-:Y:S04]  /*6720*/  @P2 IMAD R0, R70, UR36, RZ ;  /* 0x0000002446002c24 */ /* 0x002fe8000f8e02ff */
[----:B----4-:R-:W-:Y:S05]  /*6730*/  @P2 IMAD.WIDE R2, R0, 0x4, R2 ;  /* 0x0000000400022825 */ /* 0x010fea00078e0202 */
[----:B--2--5:R2:W5:Y:S02]  /*6740*/  @P2 LDG.E R38, desc[UR6][R2.64] ;  /* 0x0000000602262981 */ /* 0x024564000c1e1900 */
[----:B--2---:R-:W4:Y:S02]  /*6750*/  @!P2 LDC R38, c[0x0][0x8a0] ;  /* 0x00022800ff26ab82 */ /* 0x004f240000000800 */
.L_x_114:
[----:B---3-5:R-:W-:Y:S01]  /*6760*/  @P0 FSETP.NEU.AND P4, PT, R39, RZ, PT ;  /* 0x000000ff2700020b */ /* 0x028fe20003f8d000 */
[----:B-1----:R-:W-:Y:S01]  /*6770*/  IMAD.U32 R0, RZ, RZ, UR4 ;  /* 0x00000004ff007e24 */ /* 0x002fe2000f8e00ff */
[----:B------:R-:W-:Y:S01]  /*6780*/  @P0 LOP3.LUT P2, RZ, R79, 0xff, RZ, 0xc0, !PT ;  /* 0x000000ff4fff0812 */ /* 0x000fe2000784c0ff */
[----:B------:R-:W-:Y:S01]  /*6790*/  BSSY B1, `(.L_x_115) ;  /* 0x0000039000017945 */ /* 0x000fe20003800000 */
[----:B------:R-:W-:Y:S02]  /*67a0*/  @P0 SEL R2, RZ, 0xffffffff, P4 ;  /* 0xffffffffff020807 */ /* 0x000fe40002000000 */
[----:B------:R-:W-:Y:S02]  /*67b0*/  CS2R R66, SRZ ;  /* 0x0000000000427805 */ /* 0x000fe4000001ff00 */
[----:B------:R-:W-:Y:S02]  /*67c0*/  LEA R22, R36, UR44, 0x3 ;  /* 0x0000002c24167c11 */ /* 0x000fe4000f8e18ff */
[----:B------:R-:W-:Y:S02]  /*67d0*/  CS2R R64, SRZ ;  /* 0x0000000000407805 */ /* 0x000fe4000001ff00 */
[----:B------:R-:W-:Y:S02]  /*67e0*/  @P1 SEL R2, R0, R2, !P2 ;  /* 0x0000000200021207 */ /* 0x000fe40005000000 */
[----:B------:R-:W-:Y:S02]  /*67f0*/  CS2R R18, SRZ ;  /* 0x0000000000127805 */ /* 0x000fe4000001ff00 */
[----:B------:R-:W-:Y:S02]  /*6800*/  SHF.L.U32 R3, R84, 0x1f, RZ ;  /* 0x0000001f54037819 */ /* 0x000fe400000006ff */
[----:B------:R-:W-:Y:S02]  /*6810*/  CS2R R16, SRZ ;  /* 0x0000000000107805 */ /* 0x000fe4000001ff00 */
[----:B------:R-:W-:Y:S02]  /*6820*/  @P0 LOP3.LUT R2, R2, 0x1, RZ, 0xc0, !PT ;  /* 0x0000000102020812 */ /* 0x000fe400078ec0ff */
[----:B------:R-:W-:Y:S02]  /*6830*/  PLOP3.LUT P5, PT, PT, PT, PT, 0x8, 0x80 ;  /* 0x000000000080781c */ /* 0x000fe40003fae170 */
[----:B------:R-:W-:Y:S02]  /*6840*/  ISETP.NE.U32.OR P1, PT, R2, 0x1, !P0 ;  /* 0x000000010200780c */ /* 0x000fe40004725470 */
[----:B------:R-:W-:Y:S11]  /*6850*/  LEA.HI R2, R36, R36, RZ, 0x1 ;  /* 0x0000002424027211 */ /* 0x000ff600078f08ff */
[----:B------:R-:W-:Y:S04]  /*6860*/  @P1 SHF.L.U32 R0, R82, 0x1f, RZ ;  /* 0x0000001f52001819 */ /* 0x000fe800000006ff */
[----:B------:R1:W2:Y:S01]  /*6870*/  @P1 SYNCS.PHASECHK.TRANS64.TRYWAIT P0, [UR44+0x1b0], R0 ;  /* 0x0001b000ff0015a7 */ /* 0x0002a2000800112c */
[----:B------:R3:W3:Y:S01]  /*6880*/  SYNCS.PHASECHK.TRANS64.TRYWAIT P4, [R22+URZ+0x1f0], R3 ;  /* 0x0001f003160075a7 */ /* 0x0006e200080811ff */
[C---:B-1----:R-:W-:Y:S01]  /*6890*/  IMAD.SHL.U32 R0, R2.reuse, 0x20, RZ ;  /* 0x0000002002007824 */ /* 0x042fe200078e00ff */
[----:B------:R-:W-:Y:S04]  /*68a0*/  LOP3.LUT R2, R2, 0xffe, RZ, 0xc0, !PT ;  /* 0x00000ffe02027812 */ /* 0x000fe800078ec0ff */
[----:B------:R-:W-:Y:S01]  /*68b0*/  LOP3.LUT R0, R0, 0xffffffc0, RZ, 0xc0, !PT ;  /* 0xffffffc000007812 */ /* 0x000fe200078ec0ff */
[----:B------:R-:W-:Y:S04]  /*68c0*/  IMAD.IADD R2, R36, 0x1, -R2 ;  /* 0x0000000124027824 */ /* 0x000fe800078e0a02 */
[----:B------:R-:W-:Y:S04]  /*68d0*/  IMAD.IADD R0, R37, 0x1, R0 ;  /* 0x0000000125007824 */ /* 0x000fe800078e0200 */
[----:B------:R-:W-:Y:S01]  /*68e0*/  IMAD R2, R2, 0x100000, R0 ;  /* 0x0010000002027824 */ /* 0x000fe200078e0200 */
[----:B--2---:R-:W-:Y:S01]  /*68f0*/  @P1 PLOP3.LUT P5, PT, P0, PT, PT, 0x8, 0x80 ;  /* 0x000000000080181c */ /* 0x004fe200007ae170 */
[----:B------:R-:W-:Y:S01]  /*6900*/  @!UPT UIADD3 URZ, UPT, UPT, URZ, URZ, URZ ;  /* 0x000000fffffff290 */ /* 0x000fe2000fffe0ff */
[----:B---3--:R-:W-:Y:S11]  /*6910*/  @!P1 BRA `(.L_x_116) ;  /* 0x0000000000809947 */ /* 0x008ff60003800000 */
[----:B------:R-:W-:Y:S01]  /*6920*/  ISETP.NE.U32.AND P0, PT, RZ, UR58, PT ;  /* 0x0000003aff007c0c */ /* 0x000fe2000bf05070 */
[----:B------:R-:W-:Y:S01]  /*6930*/  BSSY B0, `(.L_x_117) ;  /* 0x0000012000007945 */ /* 0x000fe20003800000 */
[----:B------:R-:W-:Y:S02]  /*6940*/  FSETP.NEU.AND P2, PT, R39, RZ, PT ;  /* 0x000000ff2700720b */ /* 0x000fe40003f4d000 */
[----:B------:R-:W-:Y:S02]  /*6950*/  CS2R R18, SRZ ;  /* 0x0000000000127805 */ /* 0x000fe4000001ff00 */
[----:B------:R-:W-:Y:S02]  /*6960*/  ISETP.NE.AND.EX P0, PT, RZ, UR59, PT, P0 ;  /* 0x0000003bff007c0c */ /* 0x000fe4000bf05300 */
[----:B------:R-:W-:Y:S02]  /*6970*/  CS2R R16, SRZ ;  /* 0x0000000000107805 */ /* 0x000fe4000001ff00 */
[----:B------:R-:W-:Y:S02]  /*6980*/  LOP3.LUT P1, RZ, R79, 0xff, RZ, 0xc0, !PT ;  /* 0x000000ff4fff7812 */ /* 0x000fe4000782c0ff */
[----:B------:R-:W-:Y:S02]  /*6990*/  CS2R R66, SRZ ;  /* 0x0000000000427805 */ /* 0x000fe4000001ff00 */
[----:B------:R-:W-:Y:S02]  /*69a0*/  SEL R0, RZ, 0xffffffff, P2 ;  /* 0xffffffffff007807 */ /* 0x000fe40001000000 */
[----:B------:R-:W-:Y:S02]  /*69b0*/  CS2R R64, SRZ ;  /* 0x0000000000407805 */ /* 0x000fe4000001ff00 */
[----:B------:R-:W-:Y:S04]  /*69c0*/  SEL R4, RZ, 0xffffffff, P0 ;  /* 0xffffffffff047807 */ /* 0x000fe80000000000 */
[----:B------:R-:W-:Y:S04]  /*69d0*/  @P3 SEL R0, R4, R0, !P1 ;  /* 0x0000000004003207 */ /* 0x000fe80004800000 */
[----:B------:R-:W-:Y:S04]  /*69e0*/  LOP3.LUT R0, R0, 0x1, RZ, 0xc0, !PT ;  /* 0x0000000100007812 */ /* 0x000fe800078ec0ff */
[----:B------:R-:W-:Y:S01]  /*69f0*/  ISETP.NE.U32.AND P0, PT, R0, 0x1, PT ;  /* 0x000000010000780c */ /* 0x000fe20003f05070 */
[----:B------:R-:W-:Y:S01]  /*6a00*/  @!UPT UIADD3 URZ, UPT, UPT, URZ, URZ, URZ ;  /* 0x000000fffffff290 */ /* 0x000fe2000fffe0ff */
[----:B------:R-:W-:Y:S11]  /*6a10*/  @!P5 BRA `(.L_x_118) ;  /* 0x00000000000cd947 */ /* 0x000ff60003800000 */
[----:B------:R-:W-:Y:S04]  /*6a20*/  SHF.L.U32 R4, R82, 0x1f, RZ ;  /* 0x0000001f52047819 */ /* 0x000fe800000006ff */
[----:B------:R-:W1:Y:S02]  /*6a30*/  SYNCS.PHASECHK.TRANS64.TRYWAIT P1, [UR44+0x1b0], R4 ;  /* 0x0001b004ff0075a7 */ /* 0x000e64000802112c */
[----:B-1----:R-:W-:Y:S05]  /*6a40*/  @!P1 BRA `(.L_x_119) ;  /* 0x0000001c00789947 */ /* 0x002fea0003800000 */
.L_x_118:
[----:B------:R-:W-:Y:S05]  /*6a50*/  BSYNC B0 ;  /* 0x0000000000007941 */ /* 0x000fea0003800000 */
.L_x_117:
[----:B------:R2:W3:Y:S01]  /*6a60*/  @P0 LDS.128 R16, [R78+UR44+0x400] ;  /* 0x0004002c4e100984 */ /* 0x0004e20008000c00 */
[----:B------:R-:W-:Y:S01]  /*6a70*/  UIADD3 UR4, UPT, UPT, UR44, 0x1b8, URZ ;  /* 0x000001b82c047890 */ /* 0x000fe2000fffe0ff */
[----:B------:R-:W-:Y:S02]  /*6a80*/  LOP3.LUT R82, R82, 0x1, RZ, 0x3c, !PT ;  /* 0x0000000152527812 */ /* 0x000fe400078e3cff */
[----:B------:R2:W1:Y:S01]  /*6a90*/  @P0 LDS.128 R64, [R77+0x10] ;  /* 0x000010004d400984 */ /* 0x0004620000000c00 */
[----:B------:R-:W-:Y:S01]  /*6aa0*/  UPRMT UR4, UR48, 0x654, UR4 ;  /* 0x0000065430047896 */ /* 0x000fe20008000004 */
[----:B------:R-:W-:Y:S01]  /*6ab0*/  @!PT LDS RZ, [RZ] ;  /* 0x00000000fffff984 */ /* 0x000fe20000000800 */
[----:B------:R-:W-:Y:S01]  /*6ac0*/  @!PT LDS RZ, [RZ] ;  /* 0x00000000fffff984 */ /* 0x000fe20000000800 */
[----:B------:R-:W-:Y:S01]  /*6ad0*/  @!PT LDS RZ, [RZ] ;  /* 0x00000000fffff984 */ /* 0x000fe20000000800 */
[----:B------:R-:W-:Y:S01]  /*6ae0*/  @!PT LDS RZ, [RZ] ;  /* 0x00000000fffff984 */ /* 0x000fe20000000800 */
[----:B------:R5:W-:Y:S06]  /*6af0*/  MEMBAR.ALL.CTA ;  /* 0x0000000000007992 */ /* 0x000bec0000008000 */
[----:B-----5:R-:W5:Y:S02]  /*6b00*/  FENCE.VIEW.ASYNC.S ;  /* 0x00000000000073c6 */ /* 0x020f640000000000 */
[----:B-----5:R-:W-:Y:S03]  /*6b10*/  SYNCS.ARRIVE.TRANS64.RED.A1T0 RZ, [UR4], RZ ;  /* 0x000000ffffff79a7 */ /* 0x020fe60008100404 */
.L_x_116:
[----:B------:R-:W-:Y:S05]  /*6b20*/  BSYNC B1 ;  /* 0x0000000000017941 */ /* 0x000fea0003800000 */
.L_x_115:
[----:B-1----:R-:W-:Y:S04]  /*6b30*/  SHF.R.U32.HI R0, RZ, 0x15, R2 ;  /* 0x00000015ff007819 */ /* 0x002fe80000011602 */
[----:B------:R-:W-:Y:S01]  /*6b40*/  LOP3.LUT P0, RZ, R0, 0x3, R80, 0x48, !PT ;  /* 0x0000000300ff7812 */ /* 0x000fe20007804850 */
[----:B------:R-:W-:Y:S01]  /*6b50*/  @!UPT UIADD3 URZ, UPT, UPT, URZ, URZ, URZ ;  /* 0x000000fffffff290 */ /* 0x000fe2000fffe0ff */
[----:B------:R-:W-:Y:S11]  /*6b60*/  @P4 BRA `(.L_x_120) ;  /* 0x0000000000084947 */ /* 0x000ff60003800000 */
[----:B------:R-:W1:Y:S02]  /*6b70*/  SYNCS.PHASECHK.TRANS64.TRYWAIT P1, [R22+URZ+0x1f0], R3 ;  /* 0x0001f003160075a7 */ /* 0x000e6400080211ff */
[----:B-1----:R-:W-:Y:S05]  /*6b80*/  @!P1 BRA `(.L_x_121) ;  /* 0x0000001c00409947 */ /* 0x002fea0003800000 */
.L_x_120:
[----:B------:R-:W-:Y:S05]  /*6b90*/  @!P0 BRA `(.L_x_122) ;  /* 0x0000000000408947 */ /* 0x000fea0003800000 */
[----:B------:R-:W1:Y:S01]  /*6ba0*/  LDCU.64 UR8, c[0x4][0x70] ;  /* 0x01000e00ff0877ac */ /* 0x000e620008000a00 */
[----:B------:R-:W-:Y:S01]  /*6bb0*/  MOV R15, 0x0 ;  /* 0x00000000000f7802 */ /* 0x000fe20000000f00 */
[----:B------:R-:W-:Y:S02]  /*6bc0*/  HFMA2 R12, -RZ, RZ, 0, 5.9604644775390625e-08 ;  /* 0x00000001ff0c7431 */ /* 0x000fe400000001ff */
[----:B------:R-:W-:Y:S02]  /*6bd0*/  IMAD.MOV.U32 R8, RZ, RZ, 0x192 ;  /* 0x00000192ff087424 */ /* 0x000fe400078e00ff */
[----:B------:R-:W-:Y:S01]  /*6be0*/  IMAD.MOV.U32 R13, RZ, RZ, RZ ;  /* 0x000000ffff0d7224 */ /* 0x000fe200078e00ff */
[----:B------:R-:W5:Y:S01]  /*6bf0*/  LDCU.64 UR6, c[0x4][0x78] ;  /* 0x01000f00ff0677ac */ /* 0x000f620008000a00 */
[----:B------:R-:W2:Y:S01]  /*6c00*/  LDC.64 R14, c[0x4][R15] ;  /* 0x010000000f0e7b82 */ /* 0x000ea20000000a00 */
[----:B------:R-:W3:Y:S01]  /*6c10*/  LDCU.64 UR4, c[0x4][0x10] ;  /* 0x01000200ff0477ac */ /* 0x000ee20008000a00 */
[----:B-1----:R-:W-:Y:S01]  /*6c20*/  MOV R5, UR9 ;  /* 0x0000000900057c02 */ /* 0x002fe20008000f00 */
[----:B------:R-:W-:Y:S01]  /*6c30*/  IMAD.U32 R4, RZ, RZ, UR8 ;  /* 0x00000008ff047e24 */ /* 0x000fe2000f8e00ff */
[----:B-----5:R-:W-:Y:S01]  /*6c40*/  MOV R7, UR7 ;  /* 0x0000000700077c02 */ /* 0x020fe20008000f00 */
[----:B------:R-:W-:Y:S01]  /*6c50*/  IMAD.U32 R6, RZ, RZ, UR6 ;  /* 0x00000006ff067e24 */ /* 0x000fe2000f8e00ff */
[----:B---3--:R-:W-:Y:S01]  /*6c60*/  MOV R11, UR5 ;  /* 0x00000005000b7c02 */ /* 0x008fe20008000f00 */
[----:B------:R-:W-:Y:S02]  /*6c70*/  IMAD.U32 R10, RZ, RZ, UR4 ;  /* 0x00000004ff0a7e24 */ /* 0x000fe4000f8e00ff */
[----:B------:R-:W-:Y:S07]  /*6c80*/  LEPC R20, `(.L_x_122) ;  /* 0x000000001014794e */ /* 0x000fee0000000000 */
[----:B--2-4-:R-:W-:Y:S05]  /*6c90*/  CALL.ABS.NOINC R14 ;  /* 0x000000000e007343 */ /* 0x014fea0003c00000 */
.L_x_122:
[----:B------:R-:W-:Y:S01]  /*6ca0*/  LOP3.LUT P0, RZ, R76, 0x60, RZ, 0xc0, !PT ;  /* 0x000000604cff7812 */ /* 0x000fe2000780c0ff */
[----:B------:R-:W-:Y:S05]  /*6cb0*/  WARPSYNC.ALL ;  /* 0x0000000000007948 */ /* 0x000fea0003800000 */
[----:B------:R-:W-:Y:S01]  /*6cc0*/  R2UR UR4, R2 ;  /* 0x00000000020472ca */ /* 0x000fe200000e0000 */
[----:B------:R-:W-:Y:S01]  /*6cd0*/  BSSY.RECONVERGENT B0, `(.L_x_123) ;  /* 0x000009f000007945 */ /* 0x000fe20003800200 */
[-C--:B---3--:R-:W-:Y:S02]  /*6ce0*/  F2FP.F16.E5M2.UNPACK_B R2, R16.reuse ;  /* 0x00000010ff02723e */ /* 0x088fe400020004ff */
[----:B------:R-:W-:Y:S02]  /*6cf0*/  F2FP.F16.E5M2.UNPACK_B R16, R16.H1 ;  /* 0x00000010ff10723e */ /* 0x000fe400030004ff */
[----:B------:R-:W-:Y:S01]  /*6d00*/  R2UR UR5, R22 ;  /* 0x00000000160572ca */ /* 0x000fe200000e0000 */
[----:B------:R-:W-:Y:S01]  /*6d10*/  HADD2.F32 R0, -RZ, R2.H0_H0 ;  /* 0x20000002ff007230 */ /* 0x000fe20000004100 */
[-C--:B------:R-:W-:Y:S01]  /*6d20*/  F2FP.F16.E5M2.UNPACK_B R42, R17.reuse ;  /* 0x00000011ff2a723e */ /* 0x080fe200020004ff */
[--C-:B------:R-:W-:Y:S01]  /*6d30*/  HADD2.F32 R3, -RZ, R16.reuse.H0_H0 ;  /* 0x20000010ff037230 */ /* 0x100fe20000004100 */
[----:B------:R-:W-:Y:S01]  /*6d40*/  F2FP.F16.E5M2.UNPACK_B R44, R17.H1 ;  /* 0x00000011ff2c723e */ /* 0x000fe200030004ff */
[----:B------:R-:W-:Y:S01]  /*6d50*/  HADD2.F32 R40, -RZ, R16.H1_H1 ;  /* 0x30000010ff287230 */ /* 0x000fe20000004100 */
[-C--:B------:R-:W-:Y:S01]  /*6d60*/  F2FP.F16.E5M2.UNPACK_B R46, R18.reuse ;  /* 0x00000012ff2e723e */ /* 0x080fe200020004ff */
[----:B------:R-:W-:Y:S01]  /*6d70*/  HADD2.F32 R2, -RZ, R2.H1_H1 ;  /* 0x30000002ff027230 */ /* 0x000fe20000004100 */
[----:B------:R-:W-:Y:S01]  /*6d80*/  F2FP.F16.E5M2.UNPACK_B R48, R18.H1 ;  /* 0x00000012ff30723e */ /* 0x000fe200030004ff */
[--C-:B------:R-:W-:Y:S01]  /*6d90*/  HADD2.F32 R41, -RZ, R42.reuse.H0_H0 ;  /* 0x2000002aff297230 */ /* 0x100fe20000004100 */
[-C--:B------:R-:W-:Y:S01]  /*6da0*/  F2FP.F16.E5M2.UNPACK_B R50, R19.reuse ;  /* 0x00000013ff32723e */ /* 0x080fe200020004ff */
[----:B------:R-:W-:Y:S01]  /*6db0*/  HADD2.F32 R42, -RZ, R42.H1_H1 ;  /* 0x3000002aff2a7230 */ /* 0x000fe20000004100 */
[----:B------:R-:W-:Y:S01]  /*6dc0*/  F2FP.F16.E5M2.UNPACK_B R52, R19.H1 ;  /* 0x00000013ff34723e */ /* 0x000fe200030004ff */
[----:B------:R-:W-:Y:S01]  /*6dd0*/  HADD2.F32 R43, -RZ, R44.H0_H0 ;  /* 0x2000002cff2b7230 */ /* 0x000fe20000004100 */
[----:B------:R-:W-:Y:S01]  /*6de0*/  LDTM.16dp32bit_t0_t15.x32 R4, tmem[UR4] ;  /* 0x00000004000479ee */ /* 0x000fe20008a80000 */
[----:B------:R-:W1:Y:S01]  /*6df0*/  LDTM.16dp32bit_t16_t31.x32 R4, tmem[UR4+0x20] ;  /* 0x00002004000479ee */ /* 0x000e620008aa0000 */
[----:B------:R-:W-:Y:S01]  /*6e00*/  NOP ;  /* 0x0000000000007918 */ /* 0x000fe20000000000 */
[----:B------:R-:W-:Y:S01]  /*6e10*/  UIADD3 UR4, UPT, UPT, UR5, 0x210, URZ ;  /* 0x0000021005047890 */ /* 0x000fe2000fffe0ff */
[--C-:B------:R-:W-:Y:S01]  /*6e20*/  HADD2.F32 R45, -RZ, R46.reuse.H0_H0 ;  /* 0x2000002eff2d7230 */ /* 0x100fe20000004100 */
[----:B------:R-:W-:Y:S01]  /*6e30*/  F2FP.F16.E5M2.UNPACK_B R54, R64 ;  /* 0x00000040ff36723e */ /* 0x000fe200020004ff */
[----:B------:R-:W-:Y:S01]  /*6e40*/  HADD2.F32 R46, -RZ, R46.H1_H1 ;  /* 0x3000002eff2e7230 */ /* 0x000fe20000004100 */
[----:B------:R-:W-:Y:S01]  /*6e50*/  UPRMT UR4, UR48, 0x654, UR4 ;  /* 0x0000065430047896 */ /* 0x000fe20008000004 */
[--C-:B------:R-:W-:Y:S01]  /*6e60*/  HADD2.F32 R49, -RZ, R50.reuse.H0_H0 ;  /* 0x20000032ff317230 */ /* 0x100fe20000004100 */
[-C--:B------:R-:W-:Y:S01]  /*6e70*/  F2FP.F16.E5M2.UNPACK_B R58, R65.reuse ;  /* 0x00000041ff3a723e */ /* 0x080fe200020004ff */
[----:B------:R-:W-:Y:S01]  /*6e80*/  HADD2.F32 R50, -RZ, R50.H1_H1 ;  /* 0x30000032ff327230 */ /* 0x000fe20000004100 */
[----:B------:R-:W-:Y:S01]  /*6e90*/  F2FP.F16.E5M2.UNPACK_B R62, R66 ;  /* 0x00000042ff3e723e */ /* 0x000fe200020004ff */
[--C-:B------:R-:W-:Y:S01]  /*6ea0*/  HADD2.F32 R53, -RZ, R54.reuse.H0_H0 ;  /* 0x20000036ff357230 */ /* 0x100fe20000004100 */
[----:B------:R-:W-:Y:S01]  /*6eb0*/  F2FP.F16.E5M2.UNPACK_B R56, R64.H1 ;  /* 0x00000040ff38723e */ /* 0x000fe200030004ff */
[----:B------:R-:W-:Y:S01]  /*6ec0*/  HADD2.F32 R54, -RZ, R54.H1_H1 ;  /* 0x30000036ff367230 */ /* 0x000fe20000004100 */
[----:B------:R-:W-:Y:S01]  /*6ed0*/  F2FP.F16.E5M2.UNPACK_B R60, R65.H1 ;  /* 0x00000041ff3c723e */ /* 0x000fe200030004ff */
[----:B-1----:R-:W-:Y:S01]  /*6ee0*/  SYNCS.ARRIVE.TRANS64.RED.A1T0 RZ, [UR4], RZ ;  /* 0x000000ffffff79a7 */ /* 0x002fe20008100404 */
[--C-:B------:R-:W-:Y:S01]  /*6ef0*/  HADD2.F32 R57, -RZ, R58.reuse.H0_H0 ;  /* 0x2000003aff397230 */ /* 0x100fe20000004100 */
[-C--:B------:R-:W-:Y:S01]  /*6f00*/  F2FP.F16.E5M2.UNPACK_B R65, R67.reuse ;  /* 0x00000043ff41723e */ /* 0x080fe200020004ff */
[----:B------:R-:W-:Y:S01]  /*6f10*/  HADD2.F32 R58, -RZ, R58.H1_H1 ;  /* 0x3000003aff3a7230 */ /* 0x000fe20000004100 */
[----:B------:R-:W-:Y:S01]  /*6f20*/  F2FP.F16.E5M2.UNPACK_B R64, R66.H1 ;  /* 0x00000042ff40723e */ /* 0x000fe200030004ff */
[--C-:B------:R-:W-:Y:S01]  /*6f30*/  HADD2.F32 R61, -RZ, R62.reuse.H0_H0 ;  /* 0x2000003eff3d7230 */ /* 0x100fe20000004100 */
[----:B------:R-:W-:Y:S01]  /*6f40*/  F2FP.F16.E5M2.UNPACK_B R67, R67.H1 ;  /* 0x00000043ff43723e */ /* 0x000fe200030004ff */
[----:B------:R-:W-:Y:S01]  /*6f50*/  HADD2.F32 R62, -RZ, R62.H1_H1 ;  /* 0x3000003eff3e7230 */ /* 0x000fe20000004100 */
[----:B------:R-:W-:Y:S01]  /*6f60*/  IADD3 R36, PT, PT, R36, 0x1, RZ ;  /* 0x0000000124247810 */ /* 0x000fe20007ffe0ff */
[C---:B----4-:R-:W-:Y:S01]  /*6f70*/  FMUL R4, R38.reuse, R4 ;  /* 0x0000000426047220 */ /* 0x050fe20000400000 */
[C---:B------:R-:W-:Y:S01]  /*6f80*/  FMUL R5, R38.reuse, R5 ;  /* 0x0000000526057220 */ /* 0x040fe20000400000 */
[C---:B------:R-:W-:Y:S01]  /*6f90*/  FMUL R8, R38.reuse, R8 ;  /* 0x0000000826087220 */ /* 0x040fe20000400000 */
[C---:B------:R-:W-:Y:S01]  /*6fa0*/  FMUL R9, R38.reuse, R9 ;  /* 0x0000000926097220 */ /* 0x040fe20000400000 */
[C---:B------:R-:W-:Y:S01]  /*6fb0*/  FFMA R4, R39.reuse, R0, R4 ;  /* 0x0000000027047223 */ /* 0x040fe20000000004 */
[C---:B------:R-:W-:Y:S01]  /*6fc0*/  FFMA R5, R39.reuse, R2, R5 ;  /* 0x0000000227057223 */ /* 0x040fe20000000005 */
[C---:B------:R-:W-:Y:S01]  /*6fd0*/  FMUL R12, R38.reuse, R12 ;  /* 0x0000000c260c7220 */ /* 0x040fe20000400000 */
        /* <DEDUP_REMOVED lines=10> */
[----:B------:R-:W-:Y:S02]  /*7080*/  HADD2.F32 R44, -RZ, R44.H1_H1 ;  /* 0x3000002cff2c7230 */ /* 0x000fe40000004100 */
[C---:B------:R-:W-:Y:S01]  /*7090*/  FMUL R10, R38.reuse, R10 ;  /* 0x0000000a260a7220 */ /* 0x040fe20000400000 */
[C---:B------:R-:W-:Y:S01]  /*70a0*/  FFMA R6, R39.reuse, R3, R6 ;  /* 0x0000000327067223 */ /* 0x040fe20000000006 */
[C---:B------:R-:W-:Y:S01]  /*70b0*/  FFMA R7, R39.reuse, R40, R7 ;  /* 0x0000002827077223 */ /* 0x040fe20000000007 */
[C---:B------:R-:W-:Y:S01]  /*70c0*/  FFMA R8, R39.reuse, R41, R8 ;  /* 0x0000002927087223 */ /* 0x040fe20000000008 */
[C---:B------:R-:W-:Y:S01]  /*70d0*/  FFMA R9, R39.reuse, R42, R9 ;  /* 0x0000002a27097223 */ /* 0x040fe20000000009 */
[----:B------:R-:W-:Y:S01]  /*70e0*/  FFMA R10, R39, R43, R10 ;  /* 0x0000002b270a7223 */ /* 0x000fe2000000000a */
[--C-:B------:R-:W-:Y:S01]  /*70f0*/  HADD2.F32 R40, -RZ, R65.reuse.H0_H0 ;  /* 0x20000041ff287230 */ /* 0x100fe20000004100 */
[----:B------:R-:W-:Y:S01]  /*7100*/  F2FP.SATFINITE.E5M2.F32.PACK_AB_MERGE_C R86, R7, R6, RZ ;  /* 0x000000060756723e */ /* 0x000fe200048060ff */
[C---:B------:R-:W-:Y:S01]  /*7110*/  FMUL R7, R38.reuse, R24 ;  /* 0x0000001826077220 */ /* 0x040fe20000400000 */
[C---:B------:R-:W-:Y:S01]  /*7120*/  FMUL R24, R38.reuse, R29 ;  /* 0x0000001d26187220 */ /* 0x040fe20000400000 */
[C---:B------:R-:W-:Y:S01]  /*7130*/  FMUL R29, R38.reuse, R34 ;  /* 0x00000022261d7220 */ /* 0x040fe20000400000 */
[----:B------:R-:W-:Y:S02]  /*7140*/  HADD2.F32 R65, -RZ, R65.H1_H1 ;  /* 0x30000041ff417230 */ /* 0x000fe40000004100 */
[C---:B------:R-:W-:Y:S01]  /*7150*/  FMUL R11, R38.reuse, R11 ;  /* 0x0000000b260b7220 */ /* 0x040fe20000400000 */
[--C-:B------:R-:W-:Y:S02]  /*7160*/  HADD2.F32 R47, -RZ, R48.reuse.H0_H0 ;  /* 0x20000030ff2f7230 */ /* 0x100fe40000004100 */
[C---:B------:R-:W-:Y:S01]  /*7170*/  FMUL R14, R38.reuse, R14 ;  /* 0x0000000e260e7220 */ /* 0x040fe20000400000 */
[----:B------:R-:W-:Y:S02]  /*7180*/  HADD2.F32 R48, -RZ, R48.H1_H1 ;  /* 0x30000030ff307230 */ /* 0x000fe40000004100 */
[C---:B------:R-:W-:Y:S01]  /*7190*/  FFMA R11, R39.reuse, R44, R11 ;  /* 0x0000002c270b7223 */ /* 0x040fe2000000000b */
[C---:B------:R-:W-:Y:S01]  /*71a0*/  FFMA R12, R39.reuse, R45, R12 ;  /* 0x0000002d270c7223 */ /* 0x040fe2000000000c */
[C---:B------:R-:W-:Y:S01]  /*71b0*/  FFMA R13, R39.reuse, R46, R13 ;  /* 0x0000002e270d7223 */ /* 0x040fe2000000000d */
[----:B------:R-:W-:Y:S01]  /*71c0*/  FFMA R14, R39, R47, R14 ;  /* 0x0000002f270e7223 */ /* 0x000fe2000000000e */
[C---:B------:R-:W-:Y:S01]  /*71d0*/  FMUL R15, R38.reuse, R15 ;  /* 0x0000000f260f7220 */ /* 0x040fe20000400000 */
[--C-:B------:R-:W-:Y:S01]  /*71e0*/  HADD2.F32 R51, -RZ, R52.reuse.H0_H0 ;  /* 0x20000034ff337230 */ /* 0x100fe20000004100 */
[----:B------:R-:W-:Y:S01]  /*71f0*/  F2FP.SATFINITE.E5M2.F32.PACK_AB_MERGE_C R10, R11, R10, RZ ;  /* 0x0000000a0b0a723e */ /* 0x000fe200048060ff */
[----:B------:R-:W-:Y:S02]  /*7200*/  HADD2.F32 R52, -RZ, R52.H1_H1 ;  /* 0x30000034ff347230 */ /* 0x000fe40000004100 */
[C---:B------:R-:W-:Y:S01]  /*7210*/  FFMA R15, R39.reuse, R48, R15 ;  /* 0x00000030270f7223 */ /* 0x040fe2000000000f */
[C---:B------:R-:W-:Y:S01]  /*7220*/  FFMA R16, R39.reuse, R49, R16 ;  /* 0x0000003127107223 */ /* 0x040fe20000000010 */
[C---:B------:R-:W-:Y:S01]  /*7230*/  FFMA R17, R39.reuse, R50, R17 ;  /* 0x0000003227117223 */ /* 0x040fe20000000011 */
[C---:B------:R-:W-:Y:S01]  /*7240*/  FMUL R18, R38.reuse, R18 ;  /* 0x0000001226127220 */ /* 0x040fe20000400000 */
[C---:B------:R-:W-:Y:S01]  /*7250*/  FMUL R19, R38.reuse, R19 ;  /* 0x0000001326137220 */ /* 0x040fe20000400000 */
[--C-:B------:R-:W-:Y:S02]  /*7260*/  HADD2.F32 R55, -RZ, R56.reuse.H0_H0 ;  /* 0x20000038ff377230 */ /* 0x100fe40000004100 */
[C---:B------:R-:W-:Y:S01]  /*7270*/  FMUL R3, R38.reuse, R22 ;  /* 0x0000001626037220 */ /* 0x040fe20000400000 */
[C---:B------:R-:W-:Y:S01]  /*7280*/  FFMA R18, R39.reuse, R51, R18 ;  /* 0x0000003327127223 */ /* 0x040fe20000000012 */
[----:B------:R-:W-:Y:S02]  /*7290*/  HADD2.F32 R56, -RZ, R56.H1_H1 ;  /* 0x30000038ff387230 */ /* 0x000fe40000004100 */
[C---:B------:R-:W-:Y:S01]  /*72a0*/  FFMA R19, R39.reuse, R52, R19 ;  /* 0x0000003427137223 */ /* 0x040fe20000000013 */
[C---:B------:R-:W-:Y:S01]  /*72b0*/  FMUL R6, R38.reuse, R23 ;  /* 0x0000001726067220 */ /* 0x040fe20000400000 */
[C---:B------:R-:W-:Y:S01]  /*72c0*/  FFMA R0, R39.reuse, R53, R0 ;  /* 0x0000003527007223 */ /* 0x040fe20000000000 */
[C---:B------:R-:W-:Y:S01]  /*72d0*/  FFMA R2, R39.reuse, R54, R2 ;  /* 0x0000003627027223 */ /* 0x040fe20000000002 */
[--C-:B------:R-:W-:Y:S02]  /*72e0*/  HADD2.F32 R59, -RZ, R60.reuse.H0_H0 ;  /* 0x2000003cff3b7230 */ /* 0x100fe40000004100 */
[C---:B------:R-:W-:Y:S01]  /*72f0*/  FFMA R3, R39.reuse, R55, R3 ;  /* 0x0000003727037223 */ /* 0x040fe20000000003 */
[----:B------:R-:W-:Y:S02]  /*7300*/  HADD2.F32 R60, -RZ, R60.H1_H1 ;  /* 0x3000003cff3c7230 */ /* 0x000fe40000004100 */
[C---:B------:R-:W-:Y:S01]  /*7310*/  FMUL R21, R38.reuse, R26 ;  /* 0x0000001a26157220 */ /* 0x040fe20000400000 */
[C---:B------:R-:W-:Y:S01]  /*7320*/  FMUL R22, R38.reuse, R27 ;  /* 0x0000001b26167220 */ /* 0x040fe20000400000 */
[C---:B------:R-:W-:Y:S01]  /*7330*/  FFMA R6, R39.reuse, R56, R6 ;  /* 0x0000003827067223 */ /* 0x040fe20000000006 */
[C---:B------:R-:W-:Y:S01]  /*7340*/  FFMA R7, R39.reuse, R57, R7 ;  /* 0x0000003927077223 */ /* 0x040fe20000000007 */
[C---:B------:R-:W-:Y:S01]  /*7350*/  FMUL R23, R38.reuse, R28 ;  /* 0x0000001c26177220 */ /* 0x040fe20000400000 */
[C---:B------:R-:W-:Y:S01]  /*7360*/  FFMA R20, R39.reuse, R58, R20 ;  /* 0x0000003a27147223 */ /* 0x040fe20000000014 */
[--C-:B------:R-:W-:Y:S02]  /*7370*/  HADD2.F32 R63, -RZ, R64.reuse.H0_H0 ;  /* 0x20000040ff3f7230 */ /* 0x100fe40000004100 */
[C---:B------:R-:W-:Y:S01]  /*7380*/  FFMA R21, R39.reuse, R59, R21 ;  /* 0x0000003b27157223 */ /* 0x040fe20000000015 */
[----:B------:R-:W-:Y:S02]  /*7390*/  HADD2.F32 R64, -RZ, R64.H1_H1 ;  /* 0x30000040ff407230 */ /* 0x000fe40000004100 */
[C---:B------:R-:W-:Y:S01]  /*73a0*/  FFMA R22, R39.reuse, R60, R22 ;  /* 0x0000003c27167223 */ /* 0x040fe20000000016 */
[C---:B------:R-:W-:Y:S01]  /*73b0*/  FMUL R26, R38.reuse, R31 ;  /* 0x0000001f261a7220 */ /* 0x040fe20000400000 */
[C---:B------:R-:W-:Y:S01]  /*73c0*/  FMUL R27, R38.reuse, R32 ;  /* 0x00000020261b7220 */ /* 0x040fe20000400000 */
[C---:B------:R-:W-:Y:S01]  /*73d0*/  FFMA R23, R39.reuse, R61, R23 ;  /* 0x0000003d27177223 */ /* 0x040fe20000000017 */
[----:B------:R-:W-:Y:S01]  /*73e0*/  FMUL R28, R38, R33 ;  /* 0x00000021261c7220 */ /* 0x000fe20000400000 */
[C---:B------:R-:W-:Y:S01]  /*73f0*/  FFMA R24, R39.reuse, R62, R24 ;  /* 0x0000003e27187223 */ /* 0x040fe20000000018 */
[--C-:B------:R-:W-:Y:S02]  /*7400*/  HADD2.F32 R66, -RZ, R67.reuse.H0_H0 ;  /* 0x20000043ff427230 */ /* 0x100fe40000004100 */
[C---:B------:R-:W-:Y:S01]  /*7410*/  FFMA R25, R39.reuse, R63, R25 ;  /* 0x0000003f27197223 */ /* 0x040fe20000000019 */
[----:B------:R-:W-:Y:S02]  /*7420*/  HADD2.F32 R67, -RZ, R67.H1_H1 ;  /* 0x30000043ff437230 */ /* 0x000fe40000004100 */
[----:B------:R-:W-:Y:S01]  /*7430*/  FFMA R26, R39, R64, R26 ;  /* 0x00000040271a7223 */ /* 0x000fe2000000001a */
[----:B------:R-:W-:Y:S01]  /*7440*/  F2FP.SATFINITE.E5M2.F32.PACK_AB_MERGE_C R14, R15, R14, RZ ;  /* 0x0000000e0f0e723e */ /* 0x000fe200048060ff */
[----:B------:R-:W-:Y:S01]  /*7450*/  FFMA R27, R39, R40, R27 ;  /* 0x00000028271b7223 */ /* 0x000fe2000000001b */
[----:B------:R-:W-:Y:S01]  /*7460*/  F2FP.SATFINITE.E5M2.F32.PACK_AB_MERGE_C R18, R19, R18, RZ ;  /* 0x000000121312723e */ /* 0x000fe200048060ff */
[C---:B------:R-:W-:Y:S01]  /*7470*/  FFMA R28, R39.reuse, R65, R28 ;  /* 0x00000041271c7223 */ /* 0x040fe2000000001c */
[C---:B------:R-:W-:Y:S01]  /*7480*/  FFMA R29, R39.reuse, R66, R29 ;  /* 0x00000042271d7223 */ /* 0x040fe2000000001d */
[----:B------:R-:W-:Y:S01]  /*7490*/  FFMA R30, R39, R67, R30 ;  /* 0x00000043271e7223 */ /* 0x000fe2000000001e */
[----:B------:R-:W-:Y:S02]  /*74a0*/  F2FP.SATFINITE.E5M2.F32.PACK_AB_MERGE_C R32, R5, R4, R86 ;  /* 0x000000040520723e */ /* 0x000fe40004806056 */
[----:B------:R-:W-:Y:S02]  /*74b0*/  F2FP.SATFINITE.E5M2.F32.PACK_AB_MERGE_C R33, R9, R8, R10 ;  /* 0x000000080921723e */ /* 0x000fe4000480600a */
[----:B------:R-:W-:Y:S02]  /*74c0*/  F2FP.SATFINITE.E5M2.F32.PACK_AB_MERGE_C R34, R13, R12, R14 ;  /* 0x0000000c0d22723e */ /* 0x000fe4000480600e */
[----:B------:R-:W-:Y:S02]  /*74d0*/  F2FP.SATFINITE.E5M2.F32.PACK_AB_MERGE_C R35, R17, R16, R18 ;  /* 0x000000101123723e */ /* 0x000fe40004806012 */
[----:B------:R-:W-:Y:S02]  /*74e0*/  F2FP.SATFINITE.E5M2.F32.PACK_AB_MERGE_C R3, R6, R3, RZ ;  /* 0x000000030603723e */ /* 0x000fe400048060ff */
[----:B------:R-:W-:Y:S01]  /*74f0*/  F2FP.SATFINITE.E5M2.F32.PACK_AB_MERGE_C R5, R22, R21, RZ ;  /* 0x000000151605723e */ /* 0x000fe200048060ff */
[----:B------:R1:W-:Y:S01]  /*7500*/  STS.128 [R78+UR44+0x1400], R32 ;  /* 0x001400204e007988 */ /* 0x0003e20008000c2c */
[----:B------:R-:W-:Y:S02]  /*7510*/  F2FP.SATFINITE.E5M2.F32.PACK_AB_MERGE_C R6, R26, R25, RZ ;  /* 0x000000191a06723e */ /* 0x000fe400048060ff */
[----:B------:R-:W-:Y:S02]  /*7520*/  F2FP.SATFINITE.E5M2.F32.PACK_AB_MERGE_C R29, R30, R29, RZ ;  /* 0x0000001d1e1d723e */ /* 0x000fe400048060ff */
[----:B------:R-:W-:Y:S02]  /*7530*/  F2FP.SATFINITE.E5M2.F32.PACK_AB_MERGE_C R5, R20, R7, R5 ;  /* 0x000000071405723e */ /* 0x000fe40004806005 */
[----:B------:R-:W-:Y:S02]  /*7540*/  F2FP.SATFINITE.E5M2.F32.PACK_AB_MERGE_C R4, R2, R0, R3 ;  /* 0x000000000204723e */ /* 0x000fe40004806003 */
[----:B------:R-:W-:Y:S02]  /*7550*/  F2FP.SATFINITE.E5M2.F32.PACK_AB_MERGE_C R6, R24, R23, R6 ;  /* 0x000000171806723e */ /* 0x000fe40004806006 */
[----:B------:R-:W-:Y:S05]  /*7560*/  F2FP.SATFINITE.E5M2.F32.PACK_AB_MERGE_C R7, R28, R27, R29 ;  /* 0x0000001b1c07723e */ /* 0x000fea000480601d */
[----:B------:R1:W-:Y:S01]  /*7570*/  STS.128 [R77+0x1010], R4 ;  /* 0x001010044d007388 */ /* 0x0003e20000000c00 */
[----:B------:R-:W-:Y:S01]  /*7580*/  @!PT LDS RZ, [RZ] ;  /* 0x00000000fffff984 */ /* 0x000fe20000000800 */
[----:B------:R-:W-:Y:S01]  /*7590*/  @!PT LDS RZ, [RZ] ;  /* 0x00000000fffff984 */ /* 0x000fe20000000800 */
[----:B------:R-:W-:Y:S01]  /*75a0*/  @!PT LDS RZ, [RZ] ;  /* 0x00000000fffff984 */ /* 0x000fe20000000800 */
[----:B------:R-:W-:Y:S01]  /*75b0*/  @!PT LDS RZ, [RZ] ;  /* 0x00000000fffff984 */ /* 0x000fe20000000800 */
[----:B------:R3:W-:Y:S07]  /*75c0*/  MEMBAR.ALL.CTA ;  /* 0x0000000000007992 */ /* 0x0007ee0000008000 */
[----:B---3--:R-:W3:Y:S02]  /*75d0*/  FENCE.VIEW.ASYNC.S ;  /* 0x00000000000073c6 */ /* 0x008ee40000000000 */
[----:B---3--:R-:W-:Y:S06]  /*75e0*/  BAR.SYNC.DEFER_BLOCKING 0x1, 0x80 ;  /* 0x0042000000007b1d */ /* 0x008fec0000010000 */
[----:B------:R-:W-:Y:S05]  /*75f0*/  @P0 BRA `(.L_x_124) ;  /* 0x0000000000300947 */ /* 0x000fea0003800000 */
[----:B------:R-:W-:Y:S02]  /*7600*/  UIADD3 UR4, UPT, UPT, UR44, 0x1400, URZ ;  /* 0x000014002c047890 */ /* 0x000fe4000fffe0ff */
[----:B------:R-:W-:Y:S02]  /*7610*/  USHF.L.U32 UR9, UR45, 0x6, URZ ;  /* 0x000000062d097899 */ /* 0x000fe400080006ff */
[----:B------:R-:W-:Y:S02]  /*7620*/  USHF.L.U32 UR10, UR46, 0x6, URZ ;  /* 0x000000062e0a7899 */ /* 0x000fe400080006ff */
[----:B------:R-:W-:Y:S01]  /*7630*/  MOV R85, UR4 ;  /* 0x0000000400557c02 */ /* 0x000fe20008000f00 */
[----:B------:R-:W-:Y:S01]  /*7640*/  UIADD3 UR4, UP0, UPT, UR62, 0x680, URZ ;  /* 0x000006803e047890 */ /* 0x000fe2000ff1e0ff */
[----:B------:R-:W-:Y:S02]  /*7650*/  UMOV UR11, UR36 ;  /* 0x00000024000b7c82 */ /* 0x000fe40008000000 */
[----:B------:R-:W-:Y:S01]  /*7660*/  R2UR UR8, R85 ;  /* 0x00000000550872ca */ /* 0x000fe200000e0000 */
[----:B------:R-:W-:Y:S11]  /*7670*/  UIADD3.X UR5, UPT, UPT, URZ, UR63, URZ, UP0, !UPT ;  /* 0x0000003fff057290 */ /* 0x000ff600087fe4ff */
[----:B------:R-:W-:Y:S01]  /*7680*/  @!UPT UIADD3 URZ, UPT, UPT, URZ, URZ, URZ ;  /* 0x000000fffffff290 */ /* 0x000fe2000fffe0ff */
[----:B------:R3:W-:Y:S01]  /*7690*/  UTMASTG.3D [UR8], [UR4] ;  /* 0x00000008040073b5 */ /* 0x0007e20008010000 */
[----:B------:R0:W-:Y:S01]  /*76a0*/  UTMACMDFLUSH ;  /* 0x00000000000079b7 */ /* 0x0001e20000000000 */
[----:B---3--:R-:W-:Y:S04]  /*76b0*/  DEPBAR.LE SB0, 0x0 ;  /* 0x000080000000791a */ /* 0x008fe80000000000 */
.L_x_124:
[----:B------:R-:W-:Y:S05]  /*76c0*/  BSYNC.RECONVERGENT B0 ;  /* 0x0000000000007941 */ /* 0x000fea0003800200 */
.L_x_123:
[----:B------:R-:W-:Y:S01]  /*76d0*/  BAR.SYNC.DEFER_BLOCKING 0x1, 0x80 ;  /* 0x0042000000007b1d */ /* 0x000fe20000010000 */
[----:B------:R-:W-:Y:S01]  /*76e0*/  ISETP.NE.AND P0, PT, R81, 0x2, PT ;  /* 0x000000025100780c */ /* 0x000fe20003f05270 */
[----:B------:R-:W-:Y:S01]  /*76f0*/  UISETP.NE.AND UP0, UPT, UR47, URZ, UPT ;  /* 0x000000ff2f00728c */ /* 0x000fe2000bf05270 */
[----:B------:R-:W-:Y:S01]  /*7700*/  ISETP.NE.AND P1, PT, R36, 0x4, PT ;  /* 0x000000042400780c */ /* 0x000fe20003f25270 */
[----:B------:R-:W-:Y:S01]  /*7710*/  UIADD3 UR45, UPT, UPT, UR37, UR60, URZ ;  /* 0x0000003c252d7290 */ /* 0x000fe2000fffe0ff */
[----:B------:R-:W-:Y:S01]  /*7720*/  SEL R2, RZ, 0x1, P0 ;  /* 0x00000001ff027807 */ /* 0x000fe20000000000 */
[----:B------:R-:W-:Y:S01]  /*7730*/  UIADD3 UR46, UPT, UPT, UR38, UR57, URZ ;  /* 0x00000039262e7290 */ /* 0x000fe2000fffe0ff */
[----:B------:R-:W-:Y:S02]  /*7740*/  SEL R0, RZ, 0x1, P1 ;  /* 0x00000001ff007807 */ /* 0x000fe40000800000 */
[----:B------:R-:W-:Y:S02]  /*7750*/  LOP3.LUT R83, R83, R2, RZ, 0x3c, !PT ;  /* 0x0000000253537212 */ /* 0x000fe400078e3cff */
[----:B------:R-:W-:Y:S02]  /*7760*/  LOP3.LUT R84, R84, R0, RZ, 0x3c, !PT ;  /* 0x0000000054547212 */ /* 0x000fe400078e3cff */
[----:B------:R-:W-:Y:S02]  /*7770*/  SEL R81, R81, RZ, P0 ;  /* 0x000000ff51517207 */ /* 0x000fe40000000000 */
[----:B------:R-:W-:Y:S01]  /*7780*/  SEL R36, R36, RZ, P1 ;  /* 0x000000ff24247207 */ /* 0x000fe20000800000 */
[----:B------:R-:W-:Y:S01]  /*7790*/  UMOV UR36, UR51 ;  /* 0x0000003300247c82 */ /* 0x000fe20008000000 */
[----:B------:R-:W-:Y:S05]  /*77a0*/  BRA.U UP0, `(.L_x_125) ;  /* 0xffffffe5002c7547 */ /* 0x000fea000b83ffff */
[----:B------:R-:W-:Y:S05]  /*77b0*/  EXIT ;  /* 0x000000000000794d */ /* 0x000fea0003800000 */
.L_x_25:
[----:B---3--:R3:W4:Y:S02]  /*77c0*/  SYNCS.PHASECHK.TRANS64.TRYWAIT P0, [R0+URZ+0x240], R2 ;  /* 0x00024002000075a7 */ /* 0x00872400080011ff */
[----:B----4-:R-:W-:Y:S05]  /*77d0*/  @!P0 NANOSLEEP.SYNCS 0x989680 ;  /* 0x009896800000895d */ /* 0x010fea0003900000 */
[----:B------:R-:W4:Y:S02]  /*77e0*/  @!P0 SYNCS.PHASECHK.TRANS64 P0, [R0+URZ+0x240], R2 ;  /* 0x00024002000085a7 */ /* 0x000f2400080010ff */
[----:B----4-:R-:W-:Y:S05]  /*77f0*/  @!P0 BRA `(.L_x_25) ;  /* 0xfffffffc00f08947 */ /* 0x010fea000383ffff */
[----:B------:R-:W-:Y:S05]  /*7800*/  BRA `(.L_x_126) ;  /* 0xffffffa000d47947 */ /* 0x000fea000383ffff */
.L_x_28:
[----:B--2---:R-:W-:-:S07]  /*7810*/  MOV R0, UR33 ;  /* 0x0000002100007c02 */ /* 0x004fce0008000f00 */
.L_x_127:
[----:B--2---:R2:W3:Y:S02]  /*7820*/  SYNCS.PHASECHK.TRANS64.TRYWAIT P0, [R0+URZ+0xd8], R3 ;  /* 0x0000d803000075a7 */ /* 0x0044e400080011ff */
[----:B---3--:R-:W-:Y:S05]  /*7830*/  @!P0 NANOSLEEP.SYNCS 0x989680 ;  /* 0x009896800000895d */ /* 0x008fea0003900000 */
[----:B------:R-:W3:Y:S02]  /*7840*/  @!P0 SYNCS.PHASECHK.TRANS64 P0, [R0+URZ+0xd8], R3 ;  /* 0x0000d803000085a7 */ /* 0x000ee400080010ff */
[----:B---3--:R-:W-:Y:S05]  /*7850*/  @!P0 BRA `(.L_x_127) ;  /* 0xfffffffc00f08947 */ /* 0x008fea000383ffff */
[----:B------:R-:W-:Y:S05]  /*7860*/  BRA `(.L_x_27) ;  /* 0xffffffa4001c7947 */ /* 0x000fea000383ffff */
.L_x_35:
[----:B-1----:R-:W-:-:S07]  /*7870*/  MOV R0, UR17 ;  /* 0x0000001100007c02 */ /* 0x002fce0008000f00 */
.L_x_128:
[----:B-1----:R1:W2:Y:S02]  /*7880*/  SYNCS.PHASECHK.TRANS64.TRYWAIT P0, [R0+URZ+0xd8], R3 ;  /* 0x0000d803000075a7 */ /* 0x0022a400080011ff */
[----:B--2---:R-:W-:Y:S05]  /*7890*/  @!P0 NANOSLEEP.SYNCS 0x989680 ;  /* 0x009896800000895d */ /* 0x004fea0003900000 */
[----:B------:R-:W2:Y:S02]  /*78a0*/  @!P0 SYNCS.PHASECHK.TRANS64 P0, [R0+URZ+0xd8], R3 ;  /* 0x0000d803000085a7 */ /* 0x000ea400080010ff */
[----:B--2---:R-:W-:Y:S05]  /*78b0*/  @!P0 BRA `(.L_x_128) ;  /* 0xfffffffc00f08947 */ /* 0x004fea000383ffff */
[----:B------:R-:W-:Y:S05]  /*78c0*/  BRA `(.L_x_34) ;  /* 0xffffffa400d87947 */ /* 0x000fea000383ffff */
.L_x_40:
[----:B-1----:R1:W2:Y:S02]  /*78d0*/  SYNCS.PHASECHK.TRANS64.TRYWAIT P0, [R3+URZ+0x1d0], R0 ;  /* 0x0001d000030075a7 */ /* 0x0022a400080011ff */
[----:B--2---:R-:W-:Y:S05]  /*78e0*/  @!P0 NANOSLEEP.SYNCS 0x989680 ;  /* 0x009896800000895d */ /* 0x004fea0003900000 */
[----:B------:R-:W2:Y:S02]  /*78f0*/  @!P0 SYNCS.PHASECHK.TRANS64 P0, [R3+URZ+0x1d0], R0 ;  /* 0x0001d000030085a7 */ /* 0x000ea400080010ff */
[----:B--2---:R-:W-:Y:S05]  /*7900*/  @!P0 BRA `(.L_x_40) ;  /* 0xfffffffc00f08947 */ /* 0x004fea000383ffff */
[----:B------:R-:W-:Y:S05]  /*7910*/  BRA `(.L_x_129) ;  /* 0xffffffa8007c7947 */ /* 0x000fea000383ffff */
.L_x_44:
[----:B------:R-:W-:-:S07]  /*7920*/  MOV R0, UR4 ;  /* 0x0000000400007c02 */ /* 0x000fce0008000f00 */
.L_x_130:
[----:B-1----:R1:W2:Y:S02]  /*7930*/  SYNCS.PHASECHK.TRANS64.TRYWAIT P0, [R0+URZ], R2 ;  /* 0x00000002000075a7 */ /* 0x0022a400080011ff */
[----:B--2---:R-:W-:Y:S05]  /*7940*/  @!P0 NANOSLEEP.SYNCS 0x989680 ;  /* 0x009896800000895d */ /* 0x004fea0003900000 */
[----:B------:R-:W2:Y:S02]  /*7950*/  @!P0 SYNCS.PHASECHK.TRANS64 P0, [R0+URZ], R2 ;  /* 0x00000002000085a7 */ /* 0x000ea400080010ff */
[----:B--2---:R-:W-:Y:S05]  /*7960*/  @!P0 BRA `(.L_x_130) ;  /* 0xfffffffc00f08947 */ /* 0x004fea000383ffff */
[----:B------:R-:W-:Y:S05]  /*7970*/  BRA `(.L_x_131) ;  /* 0xffffffb000207947 */ /* 0x000fea000383ffff */
.L_x_45:
[----:B------:R-:W-:-:S07]  /*7980*/  MOV R0, UR5 ;  /* 0x0000000500007c02 */ /* 0x000fce0008000f00 */
.L_x_132:
[----:B-1----:R1:W2:Y:S02]  /*7990*/  SYNCS.PHASECHK.TRANS64.TRYWAIT P0, [R0+URZ], R3 ;  /* 0x00000003000075a7 */ /* 0x0022a400080011ff */
[----:B--2---:R-:W-:Y:S05]  /*79a0*/  @!P0 NANOSLEEP.SYNCS 0x989680 ;  /* 0x009896800000895d */ /* 0x004fea0003900000 */
[----:B------:R-:W2:Y:S02]  /*79b0*/  @!P0 SYNCS.PHASECHK.TRANS64 P0, [R0+URZ], R3 ;  /* 0x00000003000085a7 */ /* 0x000ea400080010ff */
[----:B--2---:R-:W-:Y:S05]  /*79c0*/  @!P0 BRA `(.L_x_132) ;  /* 0xfffffffc00f08947 */ /* 0x004fea000383ffff */
[----:B------:R-:W-:Y:S05]  /*79d0*/  BRA `(.L_x_133) ;  /* 0xffffffb0002c7947 */ /* 0x000fea000383ffff */
.L_x_46:
[----:B------:R-:W-:-:S07]  /*79e0*/  MOV R0, UR5 ;  /* 0x0000000500007c02 */ /* 0x000fce0008000f00 */
.L_x_134:
[----:B-1----:R1:W2:Y:S02]  /*79f0*/  SYNCS.PHASECHK.TRANS64.TRYWAIT P0, [R0+URZ], R3 ;  /* 0x00000003000075a7 */ /* 0x0022a400080011ff */
[----:B--2---:R-:W-:Y:S05]  /*7a00*/  @!P0 NANOSLEEP.SYNCS 0x989680 ;  /* 0x009896800000895d */ /* 0x004fea0003900000 */
[----:B------:R-:W2:Y:S02]  /*7a10*/  @!P0 SYNCS.PHASECHK.TRANS64 P0, [R0+URZ], R3 ;  /* 0x00000003000085a7 */ /* 0x000ea400080010ff */
[----:B--2---:R-:W-:Y:S05]  /*7a20*/  @!P0 BRA `(.L_x_134) ;  /* 0xfffffffc00f08947 */ /* 0x004fea000383ffff */
[----:B------:R-:W-:Y:S05]  /*7a30*/  BRA `(.L_x_135) ;  /* 0xffffffb000387947 */ /* 0x000fea000383ffff */
.L_x_47:
[----:B------:R-:W-:-:S07]  /*7a40*/  MOV R0, UR5 ;  /* 0x0000000500007c02 */ /* 0x000fce0008000f00 */
.L_x_136:
[----:B-1----:R1:W2:Y:S02]  /*7a50*/  SYNCS.PHASECHK.TRANS64.TRYWAIT P0, [R0+URZ], R3 ;  /* 0x00000003000075a7 */ /* 0x0022a400080011ff */
[----:B--2---:R-:W-:Y:S05]  /*7a60*/  @!P0 NANOSLEEP.SYNCS 0x989680 ;  /* 0x009896800000895d */ /* 0x004fea0003900000 */
[----:B------:R-:W2:Y:S02]  /*7a70*/  @!P0 SYNCS.PHASECHK.TRANS64 P0, [R0+URZ], R3 ;  /* 0x00000003000085a7 */ /* 0x000ea400080010ff */
[----:B--2---:R-:W-:Y:S05]  /*7a80*/  @!P0 BRA `(.L_x_136) ;  /* 0xfffffffc00f08947 */ /* 0x004fea000383ffff */
[----:B------:R-:W-:Y:S05]  /*7a90*/  BRA `(.L_x_137) ;  /* 0xffffffb000447947 */ /* 0x000fea000383ffff */
.L_x_48:
[----:B------:R-:W-:-:S07]  /*7aa0*/  MOV R0, UR5 ;  /* 0x0000000500007c02 */ /* 0x000fce0008000f00 */
.L_x_138:
[----:B-1----:R1:W2:Y:S02]  /*7ab0*/  SYNCS.PHASECHK.TRANS64.TRYWAIT P0, [R0+URZ], R3 ;  /* 0x00000003000075a7 */ /* 0x0022a400080011ff */
[----:B--2---:R-:W-:Y:S05]  /*7ac0*/  @!P0 NANOSLEEP.SYNCS 0x989680 ;  /* 0x009896800000895d */ /* 0x004fea0003900000 */
[----:B------:R-:W2:Y:S02]  /*7ad0*/  @!P0 SYNCS.PHASECHK.TRANS64 P0, [R0+URZ], R3 ;  /* 0x00000003000085a7 */ /* 0x000ea400080010ff */
[----:B--2---:R-:W-:Y:S05]  /*7ae0*/  @!P0 BRA `(.L_x_138) ;  /* 0xfffffffc00f08947 */ /* 0x004fea000383ffff */
[----:B------:R-:W-:Y:S05]  /*7af0*/  BRA `(.L_x_139) ;  /* 0xffffffb000507947 */ /* 0x000fea000383ffff */
.L_x_49:
[----:B------:R-:W-:-:S07]  /*7b00*/  MOV R0, UR5 ;  /* 0x0000000500007c02 */ /* 0x000fce0008000f00 */
.L_x_140:
[----:B-1----:R1:W2:Y:S02]  /*7b10*/  SYNCS.PHASECHK.TRANS64.TRYWAIT P0, [R0+URZ], R3 ;  /* 0x00000003000075a7 */ /* 0x0022a400080011ff */
[----:B--2---:R-:W-:Y:S05]  /*7b20*/  @!P0 NANOSLEEP.SYNCS 0x989680 ;  /* 0x009896800000895d */ /* 0x004fea0003900000 */
[----:B------:R-:W2:Y:S02]  /*7b30*/  @!P0 SYNCS.PHASECHK.TRANS64 P0, [R0+URZ], R3 ;  /* 0x00000003000085a7 */ /* 0x000ea400080010ff */
[----:B--2---:R-:W-:Y:S05]  /*7b40*/  @!P0 BRA `(.L_x_140) ;  /* 0xfffffffc00f08947 */ /* 0x004fea000383ffff */
[----:B------:R-:W-:Y:S05]  /*7b50*/  BRA `(.L_x_141) ;  /* 0xffffffb0005c7947 */ /* 0x000fea000383ffff */
.L_x_50:
[----:B------:R-:W-:-:S07]  /*7b60*/  MOV R0, UR5 ;  /* 0x0000000500007c02 */ /* 0x000fce0008000f00 */
.L_x_142:
[----:B-1----:R1:W2:Y:S02]  /*7b70*/  SYNCS.PHASECHK.TRANS64.TRYWAIT P0, [R0+URZ], R3 ;  /* 0x00000003000075a7 */ /* 0x0022a400080011ff */
[----:B--2---:R-:W-:Y:S05]  /*7b80*/  @!P0 NANOSLEEP.SYNCS 0x989680 ;  /* 0x009896800000895d */ /* 0x004fea0003900000 */
[----:B------:R-:W2:Y:S02]  /*7b90*/  @!P0 SYNCS.PHASECHK.TRANS64 P0, [R0+URZ], R3 ;  /* 0x00000003000085a7 */ /* 0x000ea400080010ff */
[----:B--2---:R-:W-:Y:S05]  /*7ba0*/  @!P0 BRA `(.L_x_142) ;  /* 0xfffffffc00f08947 */ /* 0x004fea000383ffff */
[----:B------:R-:W-:Y:S05]  /*7bb0*/  BRA `(.L_x_143) ;  /* 0xffffffb000687947 */ /* 0x000fea000383ffff */
.L_x_51:
[----:B------:R-:W-:-:S07]  /*7bc0*/  MOV R0, UR5 ;  /* 0x0000000500007c02 */ /* 0x000fce0008000f00 */
.L_x_144:
[----:B-1----:R1:W2:Y:S02]  /*7bd0*/  SYNCS.PHASECHK.TRANS64.TRYWAIT P0, [R0+URZ], R3 ;  /* 0x00000003000075a7 */ /* 0x0022a400080011ff */
[----:B--2---:R-:W-:Y:S05]  /*7be0*/  @!P0 NANOSLEEP.SYNCS 0x989680 ;  /* 0x009896800000895d */ /* 0x004fea0003900000 */
[----:B------:R-:W2:Y:S02]  /*7bf0*/  @!P0 SYNCS.PHASECHK.TRANS64 P0, [R0+URZ], R3 ;  /* 0x00000003000085a7 */ /* 0x000ea400080010ff */
[----:B--2---:R-:W-:Y:S05]  /*7c00*/  @!P0 BRA `(.L_x_144) ;  /* 0xfffffffc00f08947 */ /* 0x004fea000383ffff */
[----:B------:R-:W-:Y:S05]  /*7c10*/  BRA `(.L_x_145) ;  /* 0xffffffb000747947 */ /* 0x000fea000383ffff */
.L_x_52:
[----:B------:R-:W-:-:S07]  /*7c20*/  MOV R0, UR5 ;  /* 0x0000000500007c02 */ /* 0x000fce0008000f00 */
.L_x_146:
[----:B-1----:R1:W2:Y:S02]  /*7c30*/  SYNCS.PHASECHK.TRANS64.TRYWAIT P0, [R0+URZ], R3 ;  /* 0x00000003000075a7 */ /* 0x0022a400080011ff */
[----:B--2---:R-:W-:Y:S05]  /*7c40*/  @!P0 NANOSLEEP.SYNCS 0x989680 ;  /* 0x009896800000895d */ /* 0x004fea0003900000 */
[----:B------:R-:W2:Y:S02]  /*7c50*/  @!P0 SYNCS.PHASECHK.TRANS64 P0, [R0+URZ], R3 ;  /* 0x00000003000085a7 */ /* 0x000ea400080010ff */
[----:B--2---:R-:W-:Y:S05]  /*7c60*/  @!P0 BRA `(.L_x_146) ;  /* 0xfffffffc00f08947 */ /* 0x004fea000383ffff */
[----:B------:R-:W-:Y:S05]  /*7c70*/  BRA `(.L_x_147) ;  /* 0xffffffb000807947 */ /* 0x000fea000383ffff */
.L_x_53:
[----:B------:R-:W-:-:S07]  /*7c80*/  MOV R0, UR5 ;  /* 0x0000000500007c02 */ /* 0x000fce0008000f00 */
.L_x_148:
[----:B-1----:R1:W2:Y:S02]  /*7c90*/  SYNCS.PHASECHK.TRANS64.TRYWAIT P0, [R0+URZ], R3 ;  /* 0x00000003000075a7 */ /* 0x0022a400080011ff */
[----:B--2---:R-:W-:Y:S05]  /*7ca0*/  @!P0 NANOSLEEP.SYNCS 0x989680 ;  /* 0x009896800000895d */ /* 0x004fea0003900000 */
[----:B------:R-:W2:Y:S02]  /*7cb0*/  @!P0 SYNCS.PHASECHK.TRANS64 P0, [R0+URZ], R3 ;  /* 0x00000003000085a7 */ /* 0x000ea400080010ff */
[----:B--2---:R-:W-:Y:S05]  /*7cc0*/  @!P0 BRA `(.L_x_148) ;  /* 0xfffffffc00f08947 */ /* 0x004fea000383ffff */
[----:B------:R-:W-:Y:S05]  /*7cd0*/  BRA `(.L_x_149) ;  /* 0xffffffb0008c7947 */ /* 0x000fea000383ffff */
.L_x_54:
[----:B------:R-:W-:-:S07]  /*7ce0*/  MOV R0, UR5 ;  /* 0x0000000500007c02 */ /* 0x000fce0008000f00 */
.L_x_150:
[----:B-1----:R1:W2:Y:S02]  /*7cf0*/  SYNCS.PHASECHK.TRANS64.TRYWAIT P0, [R0+URZ], R3 ;  /* 0x00000003000075a7 */ /* 0x0022a400080011ff */
[----:B--2---:R-:W-:Y:S05]  /*7d00*/  @!P0 NANOSLEEP.SYNCS 0x989680 ;  /* 0x009896800000895d */ /* 0x004fea0003900000 */
[----:B------:R-:W2:Y:S02]  /*7d10*/  @!P0 SYNCS.PHASECHK.TRANS64 P0, [R0+URZ], R3 ;  /* 0x00000003000085a7 */ /* 0x000ea400080010ff */
[----:B--2---:R-:W-:Y:S05]  /*7d20*/  @!P0 BRA `(.L_x_150) ;  /* 0xfffffffc00f08947 */ /* 0x004fea000383ffff */
[----:B------:R-:W-:Y:S05]  /*7d30*/  BRA `(.L_x_151) ;  /* 0xffffffb000987947 */ /* 0x000fea000383ffff */
.L_x_55:
[----:B------:R-:W-:-:S07]  /*7d40*/  MOV R0, UR5 ;  /* 0x0000000500007c02 */ /* 0x000fce0008000f00 */
.L_x_152:
[----:B-1----:R1:W2:Y:S02]  /*7d50*/  SYNCS.PHASECHK.TRANS64.TRYWAIT P0, [R0+URZ], R3 ;  /* 0x00000003000075a7 */ /* 0x0022a400080011ff */
[----:B--2---:R-:W-:Y:S05]  /*7d60*/  @!P0 NANOSLEEP.SYNCS 0x989680 ;  /* 0x009896800000895d */ /* 0x004fea0003900000 */
[----:B------:R-:W2:Y:S02]  /*7d70*/  @!P0 SYNCS.PHASECHK.TRANS64 P0, [R0+URZ], R3 ;  /* 0x00000003000085a7 */ /* 0x000ea400080010ff */
[----:B--2---:R-:W-:Y:S05]  /*7d80*/  @!P0 BRA `(.L_x_152) ;  /* 0xfffffffc00f08947 */ /* 0x004fea000383ffff */
[----:B------:R-:W-:Y:S05]  /*7d90*/  BRA `(.L_x_153) ;  /* 0xffffffb000a47947 */ /* 0x000fea000383ffff */
.L_x_56:
[----:B------:R-:W-:-:S07]  /*7da0*/  MOV R0, UR5 ;  /* 0x0000000500007c02 */ /* 0x000fce0008000f00 */
.L_x_154:
[----:B-1----:R1:W2:Y:S02]  /*7db0*/  SYNCS.PHASECHK.TRANS64.TRYWAIT P0, [R0+URZ], R3 ;  /* 0x00000003000075a7 */ /* 0x0022a400080011ff */
[----:B--2---:R-:W-:Y:S05]  /*7dc0*/  @!P0 NANOSLEEP.SYNCS 0x989680 ;  /* 0x009896800000895d */ /* 0x004fea0003900000 */
[----:B------:R-:W2:Y:S02]  /*7dd0*/  @!P0 SYNCS.PHASECHK.TRANS64 P0, [R0+URZ], R3 ;  /* 0x00000003000085a7 */ /* 0x000ea400080010ff */
[----:B--2---:R-:W-:Y:S05]  /*7de0*/  @!P0 BRA `(.L_x_154) ;  /* 0xfffffffc00f08947 */ /* 0x004fea000383ffff */
[----:B------:R-:W-:Y:S05]  /*7df0*/  BRA `(.L_x_155) ;  /* 0xffffffb000b07947 */ /* 0x000fea000383ffff */
.L_x_57:
[----:B------:R-:W-:-:S07]  /*7e00*/  MOV R0, UR5 ;  /* 0x0000000500007c02 */ /* 0x000fce0008000f00 */
.L_x_156:
[----:B-1----:R1:W2:Y:S02]  /*7e10*/  SYNCS.PHASECHK.TRANS64.TRYWAIT P0, [R0+URZ], R3 ;  /* 0x00000003000075a7 */ /* 0x0022a400080011ff */
[----:B--2---:R-:W-:Y:S05]  /*7e20*/  @!P0 NANOSLEEP.SYNCS 0x989680 ;  /* 0x009896800000895d */ /* 0x004fea0003900000 */
[----:B------:R-:W2:Y:S02]  /*7e30*/  @!P0 SYNCS.PHASECHK.TRANS64 P0, [R0+URZ], R3 ;  /* 0x00000003000085a7 */ /* 0x000ea400080010ff */
[----:B--2---:R-:W-:Y:S05]  /*7e40*/  @!P0 BRA `(.L_x_156) ;  /* 0xfffffffc00f08947 */ /* 0x004fea000383ffff */
[----:B------:R-:W-:Y:S05]  /*7e50*/  BRA `(.L_x_157) ;  /* 0xffffffb000bc7947 */ /* 0x000fea000383ffff */
.L_x_58:
[----:B------:R-:W-:-:S07]  /*7e60*/  MOV R0, UR5 ;  /* 0x0000000500007c02 */ /* 0x000fce0008000f00 */
.L_x_158:
[----:B-1----:R1:W2:Y:S02]  /*7e70*/  SYNCS.PHASECHK.TRANS64.TRYWAIT P0, [R0+URZ], R3 ;  /* 0x00000003000075a7 */ /* 0x0022a400080011ff */
[----:B--2---:R-:W-:Y:S05]  /*7e80*/  @!P0 NANOSLEEP.SYNCS 0x989680 ;  /* 0x009896800000895d */ /* 0x004fea0003900000 */
[----:B------:R-:W2:Y:S02]  /*7e90*/  @!P0 SYNCS.PHASECHK.TRANS64 P0, [R0+URZ], R3 ;  /* 0x00000003000085a7 */ /* 0x000ea400080010ff */
[----:B--2---:R-:W-:Y:S05]  /*7ea0*/  @!P0 BRA `(.L_x_158) ;  /* 0xfffffffc00f08947 */ /* 0x004fea000383ffff */
[----:B------:R-:W-:Y:S05]  /*7eb0*/  BRA `(.L_x_159) ;  /* 0xffffffb000c87947 */ /* 0x000fea000383ffff */
.L_x_59:
[----:B------:R-:W-:-:S07]  /*7ec0*/  MOV R0, UR5 ;  /* 0x0000000500007c02 */ /* 0x000fce0008000f00 */
.L_x_160:
[----:B-1----:R1:W2:Y:S02]  /*7ed0*/  SYNCS.PHASECHK.TRANS64.TRYWAIT P0, [R0+URZ], R3 ;  /* 0x00000003000075a7 */ /* 0x0022a400080011ff */
[----:B--2---:R-:W-:Y:S05]  /*7ee0*/  @!P0 NANOSLEEP.SYNCS 0x989680 ;  /* 0x009896800000895d */ /* 0x004fea0003900000 */
[----:B------:R-:W2:Y:S02]  /*7ef0*/  @!P0 SYNCS.PHASECHK.TRANS64 P0, [R0+URZ], R3 ;  /* 0x00000003000085a7 */ /* 0x000ea400080010ff */
[----:B--2---:R-:W-:Y:S05]  /*7f00*/  @!P0 BRA `(.L_x_160) ;  /* 0xfffffffc00f08947 */ /* 0x004fea000383ffff */
[----:B------:R-:W-:Y:S05]  /*7f10*/  BRA `(.L_x_161) ;  /* 0xffffffb000d47947 */ /* 0x000fea000383ffff */
.L_x_60:
[----:B------:R-:W-:-:S07]  /*7f20*/  MOV R0, UR5 ;  /* 0x0000000500007c02 */ /* 0x000fce0008000f00 */
.L_x_162:
[----:B-1----:R1:W2:Y:S02]  /*7f30*/  SYNCS.PHASECHK.TRANS64.TRYWAIT P0, [R0+URZ], R3 ;  /* 0x00000003000075a7 */ /* 0x0022a400080011ff */
[----:B--2---:R-:W-:Y:S05]  /*7f40*/  @!P0 NANOSLEEP.SYNCS 0x989680 ;  /* 0x009896800000895d */ /* 0x004fea0003900000 */
[----:B------:R-:W2:Y:S02]  /*7f50*/  @!P0 SYNCS.PHASECHK.TRANS64 P0, [R0+URZ], R3 ;  /* 0x00000003000085a7 */ /* 0x000ea400080010ff */
[----:B--2---:R-:W-:Y:S05]  /*7f60*/  @!P0 BRA `(.L_x_162) ;  /* 0xfffffffc00f08947 */ /* 0x004fea000383ffff */
[----:B------:R-:W-:Y:S05]  /*7f70*/  BRA `(.L_x_163) ;  /* 0xffffffb000e07947 */ /* 0x000fea000383ffff */
.L_x_61:
[----:B------:R-:W-:-:S07]  /*7f80*/  MOV R0, UR5 ;  /* 0x0000000500007c02 */ /* 0x000fce0008000f00 */
.L_x_164:
[----:B-1----:R1:W2:Y:S02]  /*7f90*/  SYNCS.PHASECHK.TRANS64.TRYWAIT P0, [R0+URZ], R3 ;  /* 0x00000003000075a7 */ /* 0x0022a400080011ff */
[----:B--2---:R-:W-:Y:S05]  /*7fa0*/  @!P0 NANOSLEEP.SYNCS 0x989680 ;  /* 0x009896800000895d */ /* 0x004fea0003900000 */
[----:B------:R-:W2:Y:S02]  /*7fb0*/  @!P0 SYNCS.PHASECHK.TRANS64 P0, [R0+URZ], R3 ;  /* 0x00000003000085a7 */ /* 0x000ea400080010ff */
[----:B--2---:R-:W-:Y:S05]  /*7fc0*/  @!P0 BRA `(.L_x_164) ;  /* 0xfffffffc00f08947 */ /* 0x004fea000383ffff */
[----:B------:R-:W-:Y:S05]  /*7fd0*/  BRA `(.L_x_165) ;  /* 0xffffffb000ec7947 */ /* 0x000fea000383ffff */
.L_x_62:
[----:B------:R-:W-:-:S07]  /*7fe0*/  MOV R0, UR5 ;  /* 0x0000000500007c02 */ /* 0x000fce0008000f00 */
.L_x_166:
[----:B-1----:R1:W2:Y:S02]  /*7ff0*/  SYNCS.PHASECHK.TRANS64.TRYWAIT P0, [R0+URZ], R3 ;  /* 0x00000003000075a7 */ /* 0x0022a400080011ff */
[----:B--2---:R-:W-:Y:S05]  /*8000*/  @!P0 NANOSLEEP.SYNCS 0x989680 ;  /* 0x009896800000895d */ /* 0x004fea0003900000 */
[----:B------:R-:W2:Y:S02]  /*8010*/  @!P0 SYNCS.PHASECHK.TRANS64 P0, [R0+URZ], R3 ;  /* 0x00000003000085a7 */ /* 0x000ea400080010ff */
[----:B--2---:R-:W-:Y:S05]  /*8020*/  @!P0 BRA `(.L_x_166) ;  /* 0xfffffffc00f08947 */ /* 0x004fea000383ffff */
[----:B------:R-:W-:Y:S05]  /*8030*/  BRA `(.L_x_167) ;  /* 0xffffffb000f87947 */ /* 0x000fea000383ffff */
.L_x_63:
[----:B------:R-:W-:-:S07]  /*8040*/  MOV R0, UR5 ;  /* 0x0000000500007c02 */ /* 0x000fce0008000f00 */
.L_x_168:
[----:B-1----:R1:W2:Y:S02]  /*8050*/  SYNCS.PHASECHK.TRANS64.TRYWAIT P0, [R0+URZ], R3 ;  /* 0x00000003000075a7 */ /* 0x0022a400080011ff */
[----:B--2---:R-:W-:Y:S05]  /*8060*/  @!P0 NANOSLEEP.SYNCS 0x989680 ;  /* 0x009896800000895d */ /* 0x004fea0003900000 */
[----:B------:R-:W2:Y:S02]  /*8070*/  @!P0 SYNCS.PHASECHK.TRANS64 P0, [R0+URZ], R3 ;  /* 0x00000003000085a7 */ /* 0x000ea400080010ff */
[----:B--2---:R-:W-:Y:S05]  /*8080*/  @!P0 BRA `(.L_x_168) ;  /* 0xfffffffc00f08947 */ /* 0x004fea000383ffff */
[----:B------:R-:W-:Y:S05]  /*8090*/  BRA `(.L_x_169) ;  /* 0xffffffb400047947 */ /* 0x000fea000383ffff */
.L_x_64:
[----:B------:R-:W-:-:S07]  /*80a0*/  MOV R0, UR5 ;  /* 0x0000000500007c02 */ /* 0x000fce0008000f00 */
.L_x_170:
[----:B-1----:R1:W2:Y:S02]  /*80b0*/  SYNCS.PHASECHK.TRANS64.TRYWAIT P0, [R0+URZ], R3 ;  /* 0x00000003000075a7 */ /* 0x0022a400080011ff */
[----:B--2---:R-:W-:Y:S05]  /*80c0*/  @!P0 NANOSLEEP.SYNCS 0x989680 ;  /* 0x009896800000895d */ /* 0x004fea0003900000 */
[----:B------:R-:W2:Y:S02]  /*80d0*/  @!P0 SYNCS.PHASECHK.TRANS64 P0, [R0+URZ], R3 ;  /* 0x00000003000085a7 */ /* 0x000ea400080010ff */
[----:B--2---:R-:W-:Y:S05]  /*80e0*/  @!P0 BRA `(.L_x_170) ;  /* 0xfffffffc00f08947 */ /* 0x004fea000383ffff */
[----:B------:R-:W-:Y:S05]  /*80f0*/  BRA `(.L_x_171) ;  /* 0xffffffb400107947 */ /* 0x000fea000383ffff */
.L_x_65:
[----:B------:R-:W-:-:S07]  /*8100*/  MOV R0, UR5 ;  /* 0x0000000500007c02 */ /* 0x000fce0008000f00 */
.L_x_172:
[----:B-1----:R1:W2:Y:S02]  /*8110*/  SYNCS.PHASECHK.TRANS64.TRYWAIT P0, [R0+URZ], R3 ;  /* 0x00000003000075a7 */ /* 0x0022a400080011ff */
[----:B--2---:R-:W-:Y:S05]  /*8120*/  @!P0 NANOSLEEP.SYNCS 0x989680 ;  /* 0x009896800000895d */ /* 0x004fea0003900000 */
[----:B------:R-:W2:Y:S02]  /*8130*/  @!P0 SYNCS.PHASECHK.TRANS64 P0, [R0+URZ], R3 ;  /* 0x00000003000085a7 */ /* 0x000ea400080010ff */
[----:B--2---:R-:W-:Y:S05]  /*8140*/  @!P0 BRA `(.L_x_172) ;  /* 0xfffffffc00f08947 */ /* 0x004fea000383ffff */
[----:B------:R-:W-:Y:S05]  /*8150*/  BRA `(.L_x_173) ;  /* 0xffffffb4001c7947 */ /* 0x000fea000383ffff */
.L_x_66:
[----:B------:R-:W-:-:S07]  /*8160*/  MOV R0, UR5 ;  /* 0x0000000500007c02 */ /* 0x000fce0008000f00 */
.L_x_174:
[----:B-1----:R1:W2:Y:S02]  /*8170*/  SYNCS.PHASECHK.TRANS64.TRYWAIT P0, [R0+URZ], R3 ;  /* 0x00000003000075a7 */ /* 0x0022a400080011ff */
[----:B--2---:R-:W-:Y:S05]  /*8180*/  @!P0 NANOSLEEP.SYNCS 0x989680 ;  /* 0x009896800000895d */ /* 0x004fea0003900000 */
[----:B------:R-:W2:Y:S02]  /*8190*/  @!P0 SYNCS.PHASECHK.TRANS64 P0, [R0+URZ], R3 ;  /* 0x00000003000085a7 */ /* 0x000ea400080010ff */
[----:B--2---:R-:W-:Y:S05]  /*81a0*/  @!P0 BRA `(.L_x_174) ;  /* 0xfffffffc00f08947 */ /* 0x004fea000383ffff */
[----:B------:R-:W-:Y:S05]  /*81b0*/  BRA `(.L_x_175) ;  /* 0xffffffb400287947 */ /* 0x000fea000383ffff */
.L_x_67:
[----:B------:R-:W-:-:S07]  /*81c0*/  MOV R0, UR5 ;  /* 0x0000000500007c02 */ /* 0x000fce0008000f00 */
.L_x_176:
[----:B-1----:R1:W2:Y:S02]  /*81d0*/  SYNCS.PHASECHK.TRANS64.TRYWAIT P0, [R0+URZ], R3 ;  /* 0x00000003000075a7 */ /* 0x0022a400080011ff */
[----:B--2---:R-:W-:Y:S05]  /*81e0*/  @!P0 NANOSLEEP.SYNCS 0x989680 ;  /* 0x009896800000895d */ /* 0x004fea0003900000 */
[----:B------:R-:W2:Y:S02]  /*81f0*/  @!P0 SYNCS.PHASECHK.TRANS64 P0, [R0+URZ], R3 ;  /* 0x00000003000085a7 */ /* 0x000ea400080010ff */
[----:B--2---:R-:W-:Y:S05]  /*8200*/  @!P0 BRA `(.L_x_176) ;  /* 0xfffffffc00f08947 */ /* 0x004fea000383ffff */
[----:B------:R-:W-:Y:S05]  /*8210*/  BRA `(.L_x_177) ;  /* 0xffffffb400347947 */ /* 0x000fea000383ffff */
.L_x_68:
[----:B------:R-:W-:-:S07]  /*8220*/  MOV R0, UR5 ;  /* 0x0000000500007c02 */ /* 0x000fce0008000f00 */
.L_x_178:
[----:B-1----:R1:W2:Y:S02]  /*8230*/  SYNCS.PHASECHK.TRANS64.TRYWAIT P0, [R0+URZ], R3 ;  /* 0x00000003000075a7 */ /* 0x0022a400080011ff */
[----:B--2---:R-:W-:Y:S05]  /*8240*/  @!P0 NANOSLEEP.SYNCS 0x989680 ;  /* 0x009896800000895d */ /* 0x004fea0003900000 */
[----:B------:R-:W2:Y:S02]  /*8250*/  @!P0 SYNCS.PHASECHK.TRANS64 P0, [R0+URZ], R3 ;  /* 0x00000003000085a7 */ /* 0x000ea400080010ff */
[----:B--2---:R-:W-:Y:S05]  /*8260*/  @!P0 BRA `(.L_x_178) ;  /* 0xfffffffc00f08947 */ /* 0x004fea000383ffff */
[----:B------:R-:W-:Y:S05]  /*8270*/  BRA `(.L_x_179) ;  /* 0xffffffb400407947 */ /* 0x000fea000383ffff */
.L_x_69:
[----:B------:R-:W-:-:S07]  /*8280*/  MOV R0, UR5 ;  /* 0x0000000500007c02 */ /* 0x000fce0008000f00 */
.L_x_180:
[----:B-1----:R1:W2:Y:S02]  /*8290*/  SYNCS.PHASECHK.TRANS64.TRYWAIT P0, [R0+URZ], R3 ;  /* 0x00000003000075a7 */ /* 0x0022a400080011ff */
[----:B--2---:R-:W-:Y:S05]  /*82a0*/  @!P0 NANOSLEEP.SYNCS 0x989680 ;  /* 0x009896800000895d */ /* 0x004fea0003900000 */
[----:B------:R-:W2:Y:S02]  /*82b0*/  @!P0 SYNCS.PHASECHK.TRANS64 P0, [R0+URZ], R3 ;  /* 0x00000003000085a7 */ /* 0x000ea400080010ff */
[----:B--2---:R-:W-:Y:S05]  /*82c0*/  @!P0 BRA `(.L_x_180) ;  /* 0xfffffffc00f08947 */ /* 0x004fea000383ffff */
[----:B------:R-:W-:Y:S05]  /*82d0*/  BRA `(.L_x_181) ;  /* 0xffffffb4004c7947 */ /* 0x000fea000383ffff */
.L_x_72:
[----:B--2---:R2:W3:Y:S02]  /*82e0*/  SYNCS.PHASECHK.TRANS64.TRYWAIT P0, [R2+URZ+0x230], R4 ;  /* 0x00023004020075a7 */ /* 0x0044e400080011ff */
[----:B---3--:R-:W-:Y:S05]  /*82f0*/  @!P0 NANOSLEEP.SYNCS 0x989680 ;  /* 0x009896800000895d */ /* 0x008fea0003900000 */
[----:B------:R-:W3:Y:S02]  /*8300*/  @!P0 SYNCS.PHASECHK.TRANS64 P0, [R2+URZ+0x230], R4 ;  /* 0x00023004020085a7 */ /* 0x000ee400080010ff */
[----:B---3--:R-:W-:Y:S05]  /*8310*/  @!P0 BRA `(.L_x_72) ;  /* 0xfffffffc00f08947 */ /* 0x008fea000383ffff */
[----:B------:R-:W-:Y:S05]  /*8320*/  BRA `(.L_x_182) ;  /* 0xffffffb400a87947 */ /* 0x000fea000383ffff */
.L_x_73:
[----:B------:R-:W-:-:S07]  /*8330*/  MOV R2, UR4 ;  /* 0x0000000400027c02 */ /* 0x000fce0008000f00 */
.L_x_183:
[----:B--2---:R2:W3:Y:S02]  /*8340*/  SYNCS.PHASECHK.TRANS64.TRYWAIT P0, [R2+URZ+0x1e0], R5 ;  /* 0x0001e005020075a7 */ /* 0x0044e400080011ff */
[----:B---3--:R-:W-:Y:S05]  /*8350*/  @!P0 NANOSLEEP.SYNCS 0x989680 ;  /* 0x009896800000895d */ /* 0x008fea0003900000 */
[----:B------:R-:W3:Y:S02]  /*8360*/  @!P0 SYNCS.PHASECHK.TRANS64 P0, [R2+URZ+0x1e0], R5 ;  /* 0x0001e005020085a7 */ /* 0x000ee400080010ff */
[----:B---3--:R-:W-:Y:S05]  /*8370*/  @!P0 BRA `(.L_x_183) ;  /* 0xfffffffc00f08947 */ /* 0x008fea000383ffff */
[----:B------:R-:W-:Y:S05]  /*8380*/  BRA `(.L_x_184) ;  /* 0xffffffb400b87947 */ /* 0x000fea000383ffff */
.L_x_74:
[----:B--2---:R2:W3:Y:S02]  /*8390*/  SYNCS.PHASECHK.TRANS64.TRYWAIT P1, [R2+URZ+0x1d0], R4 ;  /* 0x0001d004020075a7 */ /* 0x0044e400080211ff */
[----:B---3--:R-:W-:Y:S05]  /*83a0*/  @!P1 NANOSLEEP.SYNCS 0x989680 ;  /* 0x009896800000995d */ /* 0x008fea0003900000 */
[----:B------:R-:W3:Y:S02]  /*83b0*/  @!P1 SYNCS.PHASECHK.TRANS64 P1, [R2+URZ+0x1d0], R4 ;  /* 0x0001d004020095a7 */ /* 0x000ee400080210ff */
[----:B---3--:R-:W-:Y:S05]  /*83c0*/  @!P1 BRA `(.L_x_74) ;  /* 0xfffffffc00f09947 */ /* 0x008fea000383ffff */
[----:B------:R-:W-:Y:S05]  /*83d0*/  BRA `(.L_x_185) ;  /* 0xffffffb400e87947 */ /* 0x000fea000383ffff */
.L_x_77:
[----:B------:R-:W-:-:S07]  /*83e0*/  MOV R0, UR4 ;  /* 0x0000000400007c02 */ /* 0x000fce0008000f00 */
.L_x_186:
[----:B--2---:R2:W3:Y:S02]  /*83f0*/  SYNCS.PHASECHK.TRANS64.TRYWAIT P0, [R0+URZ+0x1e0], R2 ;  /* 0x0001e002000075a7 */ /* 0x0044e400080011ff */
[----:B---3--:R-:W-:Y:S05]  /*8400*/  @!P0 NANOSLEEP.SYNCS 0x989680 ;  /* 0x009896800000895d */ /* 0x008fea0003900000 */
[----:B------:R-:W3:Y:S02]  /*8410*/  @!P0 SYNCS.PHASECHK.TRANS64 P0, [R0+URZ+0x1e0], R2 ;  /* 0x0001e002000085a7 */ /* 0x000ee400080010ff */
[----:B---3--:R-:W-:Y:S05]  /*8420*/  @!P0 BRA `(.L_x_186) ;  /* 0xfffffffc00f08947 */ /* 0x008fea000383ffff */
[----:B------:R-:W-:Y:S05]  /*8430*/  BRA `(.L_x_76) ;  /* 0xffffffb8003c7947 */ /* 0x000fea000383ffff */
.L_x_84:
[----:B-1----:R1:W2:Y:S02]  /*8440*/  SYNCS.PHASECHK.TRANS64.TRYWAIT P1, [R0+URZ+0x1d0], R2 ;  /* 0x0001d002000075a7 */ /* 0x0022a400080211ff */
[----:B--2---:R-:W-:Y:S05]  /*8450*/  @!P1 NANOSLEEP.SYNCS 0x989680 ;  /* 0x009896800000995d */ /* 0x004fea0003900000 */
[----:B------:R-:W2:Y:S02]  /*8460*/  @!P1 SYNCS.PHASECHK.TRANS64 P1, [R0+URZ+0x1d0], R2 ;  /* 0x0001d002000095a7 */ /* 0x000ea400080210ff */
[----:B--2---:R-:W-:Y:S05]  /*8470*/  @!P1 BRA `(.L_x_84) ;  /* 0xfffffffc00f09947 */ /* 0x004fea000383ffff */
[----:B------:R-:W-:Y:S05]  /*8480*/  BRA `(.L_x_187) ;  /* 0xffffffbc00a07947 */ /* 0x000fea000383ffff */
.L_x_85:
[----:B------:R-:W-:-:S07]  /*8490*/  MOV R2, UR23 ;  /* 0x0000001700027c02 */ /* 0x000fce0008000f00 */
.L_x_188:
[----:B-1----:R1:W2:Y:S02]  /*84a0*/  SYNCS.PHASECHK.TRANS64.TRYWAIT P0, [R2+URZ+0x210], R0 ;  /* 0x00021000020075a7 */ /* 0x0022a400080011ff */
[----:B--2---:R-:W-:Y:S05]  /*84b0*/  @!P0 NANOSLEEP.SYNCS 0x989680 ;  /* 0x009896800000895d */ /* 0x004fea0003900000 */
[----:B------:R-:W2:Y:S02]  /*84c0*/  @!P0 SYNCS.PHASECHK.TRANS64 P0, [R2+URZ+0x210], R0 ;  /* 0x00021000020085a7 */ /* 0x000ea400080010ff */
[----:B--2---:R-:W-:Y:S05]  /*84d0*/  @!P0 BRA `(.L_x_188) ;  /* 0xfffffffc00f08947 */ /* 0x004fea000383ffff */
[----:B------:R-:W-:Y:S05]  /*84e0*/  BRA `(.L_x_189) ;  /* 0xffffffbc00f07947 */ /* 0x000fea000383ffff */
.L_x_88:
[----:B------:R-:W-:Y:S07]  /*84f0*/  MOV R0, UR5 ;  /* 0x0000000500007c02 */ /* 0x000fee0008000f00 */
.L_x_190:
[----:B-1----:R1:W2:Y:S02]  /*8500*/  SYNCS.PHASECHK.TRANS64.TRYWAIT P0, [R0+URZ], R2 ;  /* 0x00000002000075a7 */ /* 0x0022a400080011ff */
[----:B--2---:R-:W-:Y:S05]  /*8510*/  @!P0 NANOSLEEP.SYNCS 0x989680 ;  /* 0x009896800000895d */ /* 0x004fea0003900000 */
[----:B------:R-:W2:Y:S02]  /*8520*/  @!P0 SYNCS.PHASECHK.TRANS64 P0, [R0+URZ], R2 ;  /* 0x00000002000085a7 */ /* 0x000ea400080010ff */
[----:B--2---:R-:W-:Y:S05]  /*8530*/  @!P0 BRA `(.L_x_190) ;  /* 0xfffffffc00f08947 */ /* 0x004fea000383ffff */
[----:B------:R-:W-:Y:S05]  /*8540*/  BRA `(.L_x_87) ;  /* 0xffffffc0000c7947 */ /* 0x000fea000383ffff */
.L_x_91:
[----:B------:R-:W-:-:S07]  /*8550*/  MOV R0, UR4 ;  /* 0x0000000400007c02 */ /* 0x000fce0008000f00 */
.L_x_191:
[----:B--2---:R2:W4:Y:S02]  /*8560*/  SYNCS.PHASECHK.TRANS64.TRYWAIT P0, [R0+URZ], R2 ;  /* 0x00000002000075a7 */ /* 0x00452400080011ff */
[----:B----4-:R-:W-:Y:S05]  /*8570*/  @!P0 NANOSLEEP.SYNCS 0x989680 ;  /* 0x009896800000895d */ /* 0x010fea0003900000 */
[----:B------:R-:W4:Y:S02]  /*8580*/  @!P0 SYNCS.PHASECHK.TRANS64 P0, [R0+URZ], R2 ;  /* 0x00000002000085a7 */ /* 0x000f2400080010ff */
[----:B----4-:R-:W-:Y:S05]  /*8590*/  @!P0 BRA `(.L_x_191) ;  /* 0xfffffffc00f08947 */ /* 0x010fea000383ffff */
[----:B------:R-:W-:Y:S05]  /*85a0*/  BRA `(.L_x_192) ;  /* 0xffffffc000c07947 */ /* 0x000fea000383ffff */
.L_x_92:
[----:B------:R-:W-:-:S07]  /*85b0*/  MOV R0, UR5 ;  /* 0x0000000500007c02 */ /* 0x000fce0008000f00 */
.L_x_193:
[----:B-1----:R1:W2:Y:S02]  /*85c0*/  SYNCS.PHASECHK.TRANS64.TRYWAIT P0, [R0+URZ], R3 ;  /* 0x00000003000075a7 */ /* 0x0022a400080011ff */
[----:B--2---:R-:W-:Y:S05]  /*85d0*/  @!P0 NANOSLEEP.SYNCS 0x989680 ;  /* 0x009896800000895d */ /* 0x004fea0003900000 */
[----:B------:R-:W2:Y:S02]  /*85e0*/  @!P0 SYNCS.PHASECHK.TRANS64 P0, [R0+URZ], R3 ;  /* 0x00000003000085a7 */ /* 0x000ea400080010ff */
[----:B--2---:R-:W-:Y:S05]  /*85f0*/  @!P0 BRA `(.L_x_193) ;  /* 0xfffffffc00f08947 */ /* 0x004fea000383ffff */
[----:B------:R-:W-:Y:S05]  /*8600*/  BRA `(.L_x_194) ;  /* 0xffffffc000cc7947 */ /* 0x000fea000383ffff */
.L_x_93:
[----:B------:R-:W-:-:S07]  /*8610*/  MOV R0, UR5 ;  /* 0x0000000500007c02 */ /* 0x000fce0008000f00 */
.L_x_195:
[----:B-1----:R1:W2:Y:S02]  /*8620*/  SYNCS.PHASECHK.TRANS64.TRYWAIT P0, [R0+URZ], R3 ;  /* 0x00000003000075a7 */ /* 0x0022a400080011ff */
[----:B--2---:R-:W-:Y:S05]  /*8630*/  @!P0 NANOSLEEP.SYNCS 0x989680 ;  /* 0x009896800000895d */ /* 0x004fea0003900000 */
[----:B------:R-:W2:Y:S02]  /*8640*/  @!P0 SYNCS.PHASECHK.TRANS64 P0, [R0+URZ], R3 ;  /* 0x00000003000085a7 */ /* 0x000ea400080010ff */
[----:B--2---:R-:W-:Y:S05]  /*8650*/  @!P0 BRA `(.L_x_195) ;  /* 0xfffffffc00f08947 */ /* 0x004fea000383ffff */
[----:B------:R-:W-:Y:S05]  /*8660*/  BRA `(.L_x_196) ;  /* 0xffffffc000d87947 */ /* 0x000fea000383ffff */
.L_x_94:
[----:B-1----:R-:W-:-:S07]  /*8670*/  MOV R0, UR4 ;  /* 0x0000000400007c02 */ /* 0x002fce0008000f00 */
.L_x_197:
[----:B-1----:R1:W2:Y:S02]  /*8680*/  SYNCS.PHASECHK.TRANS64.TRYWAIT P0, [R0+URZ], R2 ;  /* 0x00000002000075a7 */ /* 0x0022a400080011ff */
[----:B--2---:R-:W-:Y:S05]  /*8690*/  @!P0 NANOSLEEP.SYNCS 0x989680 ;  /* 0x009896800000895d */ /* 0x004fea0003900000 */
[----:B------:R-:W2:Y:S02]  /*86a0*/  @!P0 SYNCS.PHASECHK.TRANS64 P0, [R0+URZ], R2 ;  /* 0x00000002000085a7 */ /* 0x000ea400080010ff */
[----:B--2---:R-:W-:Y:S05]  /*86b0*/  @!P0 BRA `(.L_x_197) ;  /* 0xfffffffc00f08947 */ /* 0x004fea000383ffff */
[----:B------:R-:W-:Y:S05]  /*86c0*/  BRA `(.L_x_198) ;  /* 0xffffffc000e47947 */ /* 0x000fea000383ffff */
.L_x_99:
[----:B--2---:R2:W3:Y:S02]  /*86d0*/  SYNCS.PHASECHK.TRANS64.TRYWAIT P0, [R3+URZ+0x1d0], R0 ;  /* 0x0001d000030075a7 */ /* 0x0044e400080011ff */
[----:B---3--:R-:W-:Y:S05]  /*86e0*/  @!P0 NANOSLEEP.SYNCS 0x989680 ;  /* 0x009896800000895d */ /* 0x008fea0003900000 */
[----:B------:R-:W3:Y:S02]  /*86f0*/  @!P0 SYNCS.PHASECHK.TRANS64 P0, [R3+URZ+0x1d0], R0 ;  /* 0x0001d000030085a7 */ /* 0x000ee400080010ff */
[----:B---3--:R-:W-:Y:S05]  /*8700*/  @!P0 BRA `(.L_x_99) ;  /* 0xfffffffc00f08947 */ /* 0x008fea000383ffff */
[----:B------:R-:W-:Y:S05]  /*8710*/  BRA `(.L_x_199) ;  /* 0xffffffc8000c7947 */ /* 0x000fea000383ffff */
.L_x_102:
[----:B--2---:R-:W-:Y:S07]  /*8720*/  MOV R0, UR17 ;  /* 0x0000001100007c02 */ /* 0x004fee0008000f00 */
.L_x_200:
[----:B--2---:R2:W3:Y:S02]  /*8730*/  SYNCS.PHASECHK.TRANS64.TRYWAIT P1, [R0+URZ+0x1c8], R3 ;  /* 0x0001c803000075a7 */ /* 0x0044e400080211ff */
[----:B---3--:R-:W-:Y:S05]  /*8740*/  @!P1 NANOSLEEP.SYNCS 0x989680 ;  /* 0x009896800000995d */ /* 0x008fea0003900000 */
[----:B------:R-:W3:Y:S02]  /*8750*/  @!P1 SYNCS.PHASECHK.TRANS64 P1, [R0+URZ+0x1c8], R3 ;  /* 0x0001c803000095a7 */ /* 0x000ee400080210ff */
[----:B---3--:R-:W-:Y:S05]  /*8760*/  @!P1 BRA `(.L_x_200) ;  /* 0xfffffffc00f09947 */ /* 0x008fea000383ffff */
[----:B------:R-:W-:Y:S05]  /*8770*/  BRA `(.L_x_101) ;  /* 0xffffffcc00807947 */ /* 0x000fea000383ffff */
.L_x_105:
[----:B--2---:R-:W-:Y:S07]  /*8780*/  MOV R0, UR17 ;  /* 0x0000001100007c02 */ /* 0x004fee0008000f00 */
.L_x_201:
[----:B--2---:R2:W3:Y:S02]  /*8790*/  SYNCS.PHASECHK.TRANS64.TRYWAIT P0, [R0+URZ+0x1b8], R2 ;  /* 0x0001b802000075a7 */ /* 0x0044e400080011ff */
[----:B---3--:R-:W-:Y:S05]  /*87a0*/  @!P0 NANOSLEEP.SYNCS 0x989680 ;  /* 0x009896800000895d */ /* 0x008fea0003900000 */
[----:B------:R-:W3:Y:S02]  /*87b0*/  @!P0 SYNCS.PHASECHK.TRANS64 P0, [R0+URZ+0x1b8], R2 ;  /* 0x0001b802000085a7 */ /* 0x000ee400080010ff */
[----:B---3--:R-:W-:Y:S05]  /*87c0*/  @!P0 BRA `(.L_x_201) ;  /* 0xfffffffc00f08947 */ /* 0x008fea000383ffff */
[----:B------:R-:W-:Y:S05]  /*87d0*/  BRA `(.L_x_202) ;  /* 0xffffffcc00d47947 */ /* 0x000fea000383ffff */
.L_x_108:
[----:B---3--:R3:W1:Y:S02]  /*87e0*/  SYNCS.PHASECHK.TRANS64.TRYWAIT P0, [R3+URZ+0x1d0], R0 ;  /* 0x0001d000030075a7 */ /* 0x00866400080011ff */
[----:B-1----:R-:W-:Y:S05]  /*87f0*/  @!P0 NANOSLEEP.SYNCS 0x989680 ;  /* 0x009896800000895d */ /* 0x002fea0003900000 */
[----:B------:R-:W1:Y:S02]  /*8800*/  @!P0 SYNCS.PHASECHK.TRANS64 P0, [R3+URZ+0x1d0], R0 ;  /* 0x0001d000030085a7 */ /* 0x000e6400080010ff */
[----:B-1----:R-:W-:Y:S05]  /*8810*/  @!P0 BRA `(.L_x_108) ;  /* 0xfffffffc00f08947 */ /* 0x002fea000383ffff */
[----:B------:R-:W-:Y:S05]  /*8820*/  BRA `(.L_x_203) ;  /* 0xffffffd400207947 */ /* 0x000fea000383ffff */
.L_x_119:
[----:B-1----:R-:W-:Y:S04]  /*8830*/  MOV R0, UR44 ;  /* 0x0000002c00007c02 */ /* 0x002fe80008000f00 */
[----:B------:R1:W2:Y:S03]  /*8840*/  SYNCS.PHASECHK.TRANS64.TRYWAIT P1, [R0+URZ+0x1b0], R4 ;  /* 0x0001b004000075a7 */ /* 0x0002a600080211ff */
[----:B--2---:R-:W-:Y:S05]  /*8850*/  @!P1 NANOSLEEP.SYNCS 0x989680 ;  /* 0x009896800000995d */ /* 0x004fea0003900000 */
[----:B------:R-:W2:Y:S02]  /*8860*/  @!P1 SYNCS.PHASECHK.TRANS64 P1, [R0+URZ+0x1b0], R4 ;  /* 0x0001b004000095a7 */ /* 0x000ea400080210ff */
[----:B--2---:R-:W-:Y:S05]  /*8870*/  @!P1 BRA `(.L_x_119) ;  /* 0xfffffffc00ec9947 */ /* 0x004fea000383ffff */
[----:B------:R-:W-:Y:S05]  /*8880*/  BRA `(.L_x_118) ;  /* 0xffffffe000707947 */ /* 0x000fea000383ffff */
.L_x_121:
[----:B------:R1:W1:Y:S02]  /*8890*/  SYNCS.PHASECHK.TRANS64.TRYWAIT P1, [R22+URZ+0x1f0], R3 ;  /* 0x0001f003160075a7 */ /* 0x00026400080211ff */
[----:B-1----:R-:W-:Y:S05]  /*88a0*/  @!P1 NANOSLEEP.SYNCS 0x989680 ;  /* 0x009896800000995d */ /* 0x002fea0003900000 */
[----:B------:R-:W1:Y:S02]  /*88b0*/  @!P1 SYNCS.PHASECHK.TRANS64 P1, [R22+URZ+0x1f0], R3 ;  /* 0x0001f003160095a7 */ /* 0x000e6400080210ff */
[----:B-1----:R-:W-:Y:S05]  /*88c0*/  @!P1 BRA `(.L_x_121) ;  /* 0xfffffffc00f09947 */ /* 0x002fea000383ffff */
[----:B------:R-:W-:Y:S05]  /*88d0*/  BRA `(.L_x_120) ;  /* 0xffffffe000ac7947 */ /* 0x000fea000383ffff */
        .weak           $__internal_0_$__cuda_sm10x_tcgen05_guardrail_trap_col_being_dealloced_not_returned_by_alloc
        .type           $__internal_0_$__cuda_sm10x_tcgen05_guardrail_trap_col_being_dealloced_not_returned_by_alloc,@function
        .size           $__internal_0_$__cuda_sm10x_tcgen05_guardrail_trap_col_being_dealloced_not_returned_by_alloc,($__internal_1_$__cuda_sm10x_tcgen05_guardrail_trap_phase_invalid_during_alloc - $__internal_0_$__cuda_sm10x_tcgen05_guardrail_trap_col_being_dealloced_not_returned_by_alloc)
$__internal_0_$__cuda_sm10x_tcgen05_guardrail_trap_col_being_dealloced_not_returned_by_alloc:
[----:B------:R-:W-:Y:S05]  /*88e0*/  BPT.TRAP 0x1 ;  /* 0x000000040000795c */ /* 0x000fea0000300000 */
[----:B------:R-:W-:-:S04]  /*88f0*/  HFMA2 R3, -RZ, RZ, 0, 0 ;  /* 0x00000000ff037431 */ /* 0x000fc800000001ff */
[----:B------:R-:W-:Y:S05]  /*8900*/  RET.REL.NODEC R2 `(_ZN7cutlass13device_kernelINS_4gemm6kernel13GemmUniversalIN4cute5tupleIJiiiiEEENS1_10collective13CollectiveMmaINS1_35MainloopSm100TmaUmmaWarpSpecializedILi27ELi2ELi4ENS5_IJNS4_1CILi4EEENSA_ILi1EEESC_EEEEENS5_IJNSA_ILi64EEESF_SF_EEENS_12float_e5m2_tENS5_IJlSC_lEEESH_SI_NS4_8TiledMMAINS4_8MMA_AtomIJNS4_10MMA_TraitsINS4_19SM100_MMA_F8F6F4_SSEJSH_SH_fSF_SF_NS4_17integral_constantINS4_4UMMA5MajorELSP_0EEESQ_NSN_INSO_7ScaleInELSR_0EEESS_EEEEEENS4_6LayoutINS5_IJSC_SC_SC_EEENS5_IJNSA_ILi0EEESX_SX_EEEEENS5_IJNS4_10UnderscoreES10_S10_EEEEENS4_13SM90_TMA_LOADENS4_14ComposedLayoutINS4_7SwizzleILi2ELi4ELi3EEENS4_18smem_ptr_flag_bitsILi8EEENSV_INS5_IJNSA_ILi8EEESF_EEENS5_IJSF_SC_EEEEEEEvNS4_8identityENS4_23SM90_TMA_LOAD_MULTICASTES1D_vS1E_EENS_8epilogue10collective18CollectiveEpilogueINS1H_23Sm100TmaWarpSpecializedILi1ELi1ELi32ELb0ELb0EEEJSG_NS5_IJNSV_ISF_SC_EES1M_EEESH_SI_SH_SI_NS1H_6fusion15FusionCallbacksIS1L_NS1O_17LinearCombinationISH_fSH_fLNS_15FloatRoundStyleE2EEESG_S1N_JEEENS4_5SM1004TMEM4LOAD26SM100_TMEM_LOAD_16dp32b32xES13_S1D_NS4_39AutoVectorizingCopyWithAssumedAlignmentILi128EEENS4_14SM90_TMA_STOREES1D_S1Z_S1Z_EEEvvEEEEvNT_6ParamsE) ;  /* 0xffffff7402bc7950 */ /* 0x000fea0003c3ffff */
        .weak           $__internal_1_$__cuda_sm10x_tcgen05_guardrail_trap_phase_invalid_during_alloc
        .type           $__internal_1_$__cuda_sm10x_tcgen05_guardrail_trap_phase_invalid_during_alloc,@function
        .size           $__internal_1_$__cuda_sm10x_tcgen05_guardrail_trap_phase_invalid_during_alloc,($__internal_2_$__cuda_sm10x_tcgen05_guardrail_trap_unallocated_columns_being_dealloced - $__internal_1_$__cuda_sm10x_tcgen05_guardrail_trap_phase_invalid_during_alloc)
$__internal_1_$__cuda_sm10x_tcgen05_guardrail_trap_phase_invalid_during_alloc:
[----:B------:R-:W-:Y:S05]  /*8910*/  BPT.TRAP 0x1 ;  /* 0x000000040000795c */ /* 0x000fea0000300000 */
[----:B------:R-:W-:-:S04]  /*8920*/  MOV R5, 0x0 ;  /* 0x0000000000057802 */ /* 0x000fc80000000f00 */
[----:B------:R-:W-:Y:S05]  /*8930*/  RET.REL.NODEC R4 `(_ZN7cutlass13device_kernelINS_4gemm6kernel13GemmUniversalIN4cute5tupleIJiiiiEEENS1_10collective13CollectiveMmaINS1_35MainloopSm100TmaUmmaWarpSpecializedILi27ELi2ELi4ENS5_IJNS4_1CILi4EEENSA_ILi1EEESC_EEEEENS5_IJNSA_ILi64EEESF_SF_EEENS_12float_e5m2_tENS5_IJlSC_lEEESH_SI_NS4_8TiledMMAINS4_8MMA_AtomIJNS4_10MMA_TraitsINS4_19SM100_MMA_F8F6F4_SSEJSH_SH_fSF_SF_NS4_17integral_constantINS4_4UMMA5MajorELSP_0EEESQ_NSN_INSO_7ScaleInELSR_0EEESS_EEEEEENS4_6LayoutINS5_IJSC_SC_SC_EEENS5_IJNSA_ILi0EEESX_SX_EEEEENS5_IJNS4_10UnderscoreES10_S10_EEEEENS4_13SM90_TMA_LOADENS4_14ComposedLayoutINS4_7SwizzleILi2ELi4ELi3EEENS4_18smem_ptr_flag_bitsILi8EEENSV_INS5_IJNSA_ILi8EEESF_EEENS5_IJSF_SC_EEEEEEEvNS4_8identityENS4_23SM90_TMA_LOAD_MULTICASTES1D_vS1E_EENS_8epilogue10collective18CollectiveEpilogueINS1H_23Sm100TmaWarpSpecializedILi1ELi1ELi32ELb0ELb0EEEJSG_NS5_IJNSV_ISF_SC_EES1M_EEESH_SI_SH_SI_NS1H_6fusion15FusionCallbacksIS1L_NS1O_17LinearCombinationISH_fSH_fLNS_15FloatRoundStyleE2EEESG_S1N_JEEENS4_5SM1004TMEM4LOAD26SM100_TMEM_LOAD_16dp32b32xES13_S1D_NS4_39AutoVectorizingCopyWithAssumedAlignmentILi128EEENS4_14SM90_TMA_STOREES1D_S1Z_S1Z_EEEvvEEEEvNT_6ParamsE) ;  /* 0xffffff7404b07950 */ /* 0x000fea0003c3ffff */
        .weak           $__internal_2_$__cuda_sm10x_tcgen05_guardrail_trap_unallocated_columns_being_dealloced
        .type           $__internal_2_$__cuda_sm10x_tcgen05_guardrail_trap_unallocated_columns_being_dealloced,@function
        .size           $__internal_2_$__cuda_sm10x_tcgen05_guardrail_trap_unallocated_columns_being_dealloced,(.L_x_205 - $__internal_2_$__cuda_sm10x_tcgen05_guardrail_trap_unallocated_columns_being_dealloced)
$__internal_2_$__cuda_sm10x_tcgen05_guardrail_trap_unallocated_columns_being_dealloced:
[----:B------:R-:W-:Y:S05]  /*8940*/  BPT.TRAP 0x1 ;  /* 0x000000040000795c */ /* 0x000fea0000300000 */
[----:B------:R-:W-:-:S04]  /*8950*/  HFMA2 R3, -RZ, RZ, 0, 0 ;  /* 0x00000000ff037431 */ /* 0x000fc800000001ff */
[----:B------:R-:W-:Y:S05]  /*8960*/  RET.REL.NODEC R2 `(_ZN7cutlass13device_kernelINS_4gemm6kernel13GemmUniversalIN4cute5tupleIJiiiiEEENS1_10collective13CollectiveMmaINS1_35MainloopSm100TmaUmmaWarpSpecializedILi27ELi2ELi4ENS5_IJNS4_1CILi4EEENSA_ILi1EEESC_EEEEENS5_IJNSA_ILi64EEESF_SF_EEENS_12float_e5m2_tENS5_IJlSC_lEEESH_SI_NS4_8TiledMMAINS4_8MMA_AtomIJNS4_10MMA_TraitsINS4_19SM100_MMA_F8F6F4_SSEJSH_SH_fSF_SF_NS4_17integral_constantINS4_4UMMA5MajorELSP_0EEESQ_NSN_INSO_7ScaleInELSR_0EEESS_EEEEEENS4_6LayoutINS5_IJSC_SC_SC_EEENS5_IJNSA_ILi0EEESX_SX_EEEEENS5_IJNS4_10UnderscoreES10_S10_EEEEENS4_13SM90_TMA_LOADENS4_14ComposedLayoutINS4_7SwizzleILi2ELi4ELi3EEENS4_18smem_ptr_flag_bitsILi8EEENSV_INS5_IJNSA_ILi8EEESF_EEENS5_IJSF_SC_EEEEEEEvNS4_8identityENS4_23SM90_TMA_LOAD_MULTICASTES1D_vS1E_EENS_8epilogue10collective18CollectiveEpilogueINS1H_23Sm100TmaWarpSpecializedILi1ELi1ELi32ELb0ELb0EEEJSG_NS5_IJNSV_ISF_SC_EES1M_EEESH_SI_SH_SI_NS1H_6fusion15FusionCallbacksIS1L_NS1O_17LinearCombinationISH_fSH_fLNS_15FloatRoundStyleE2EEESG_S1N_JEEENS4_5SM1004TMEM4LOAD26SM100_TMEM_LOAD_16dp32b32xES13_S1D_NS4_39AutoVectorizingCopyWithAssumedAlignmentILi128EEENS4_14SM90_TMA_STOREES1D_S1Z_S1Z_EEEvvEEEEvNT_6ParamsE) ;  /* 0xffffff7402a47950 */ /* 0x000fea0003c3ffff */
.L_x_204:
[----:B------:R-:W-:-:S00]  /*8970*/  BRA `(.L_x_204) ;  /* 0xfffffffc00fc7947 */ /* 0x000fc0000383ffff */
[----:B------:R-:W-:-:S00]  /*8980*/  NOP ;  /* 0x0000000000007918 */ /* 0x000fc00000000000 */
[----:B------:R-:W-:-:S00]  /*8990*/  NOP ;  /* 0x0000000000007918 */ /* 0x000fc00000000000 */
[----:B------:R-:W-:-:S00]  /*89a0*/  NOP ;  /* 0x0000000000007918 */ /* 0x000fc00000000000 */
[----:B------:R-:W-:-:S00]  /*89b0*/  NOP ;  /* 0x0000000000007918 */ /* 0x000fc00000000000 */
[----:B------:R-:W-:-:S00]  /*89c0*/  NOP ;  /* 0x0000000000007918 */ /* 0x000fc00000000000 */
[----:B------:R-:W-:-:S00]  /*89d0*/  NOP ;  /* 0x0000000000007918 */ /* 0x000fc00000000000 */
[----:B------:R-:W-:-:S00]  /*89e0*/  NOP ;  /* 0x0000000000007918 */ /* 0x000fc00000000000 */
[----:B------:R-:W-:-:S00]  /*89f0*/  NOP ;  /* 0x0000000000007918 */ /* 0x000fc00000000000 */
.L_x_205:


//--------------------- .nv.global.init           --------------------------
	.section	.nv.global.init,"aw",@progbits
.nv.global.init:
	.type		$str$27,@object
	.size		$str$27,($str$28 - $str$27)
$str$27:
        /*0000*/ 	.byte	0x28, 0x61, 0x64, 0x64, 0x72, 0x65, 0x73, 0x73, 0x20, 0x26, 0x20, 0x6d, 0x61, 0x73, 0x6b, 0x29
        /*0010*/ 	.byte	0x20, 0x3d, 0x3d, 0x20, 0x30, 0x00
	.type		$str$28,@object
	.size		$str$28,($str$26 - $str$28)
$str$28:
        /*0016*/ 	.byte	0x2f, 0x74, 0x6d, 0x70, 0x2f, 0x63, 0x75, 0x74, 0x6c, 0x61, 0x73, 0x73, 0x5f, 0x73, 0x77, 0x65
        /*0026*/ 	.byte	0x65, 0x70, 0x5f, 0x73, 0x72, 0x63, 0x2f, 0x69, 0x6e, 0x63, 0x6c, 0x75, 0x64, 0x65, 0x2f, 0x63
        /*0036*/ 	.byte	0x75, 0x74, 0x65, 0x2f, 0x70, 0x6f, 0x69, 0x6e, 0x74, 0x65, 0x72, 0x5f, 0x66, 0x6c, 0x61, 0x67
        /*0046*/ 	.byte	0x67, 0x65, 0x64, 0x2e, 0x68, 0x70, 0x70, 0x00
	.type		$str$26,@object
	.size		$str$26,($str$25 - $str$26)
$str$26:
        /*004e*/ 	.byte	0x2f, 0x74, 0x6d, 0x70, 0x2f, 0x63, 0x75, 0x74, 0x6c, 0x61, 0x73, 0x73, 0x5f, 0x73, 0x77, 0x65
        /*005e*/ 	.byte	0x65, 0x70, 0x5f, 0x73, 0x72, 0x63, 0x2f, 0x69, 0x6e, 0x63, 0x6c, 0x75, 0x64, 0x65, 0x2f, 0x63
        /*006e*/ 	.byte	0x75, 0x74, 0x65, 0x2f, 0x61, 0x74, 0x6f, 0x6d, 0x2f, 0x63, 0x6f, 0x70, 0x79, 0x5f, 0x74, 0x72
        /*007e*/ 	.byte	0x61, 0x69, 0x74, 0x73, 0x5f, 0x73, 0x6d, 0x31, 0x30, 0x30, 0x2e, 0x68, 0x70, 0x70, 0x00
	.type		$str$25,@object
	.size		$str$25,(__unnamed_1 - $str$25)
$str$25:
        /*008d*/ 	.byte	0x28, 0x28, 0x75, 0x69, 0x6e, 0x74, 0x33, 0x32, 0x5f, 0x74, 0x28, 0x74, 0x68, 0x72, 0x65, 0x61
        /*009d*/ 	.byte	0x64, 0x49, 0x64, 0x78, 0x2e, 0x78, 0x29, 0x20, 0x2f, 0x20, 0x33, 0x32, 0x29, 0x20, 0x25, 0x20
        /*00ad*/ 	.byte	0x34, 0x29, 0x20, 0x3d, 0x3d, 0x20, 0x28, 0x28, 0x28, 0x74, 0x6d, 0x65, 0x6d, 0x5f, 0x61, 0x64
        /*00bd*/ 	.byte	0x64, 0x72, 0x20, 0x3e, 0x3e, 0x20, 0x31, 0x36, 0x29, 0x20, 0x2f, 0x20, 0x33, 0x32, 0x29, 0x20
        /*00cd*/ 	.byte	0x25, 0x20, 0x34, 0x29, 0x00
	.type		__unnamed_1,@object
	.size		__unnamed_1,(__unnamed_2 - __unnamed_1)
__unnamed_1:
        /*00d2*/ 	.byte	0x61, 0x75, 0x74, 0x6f, 0x20, 0x63, 0x75, 0x74, 0x65, 0x3a, 0x3a, 0x61, 0x73, 0x5f, 0x70, 0x6f
        /* <DEDUP_REMOVED lines=24> */
        /*0262*/ 	.byte	0x3c, 0x34, 0x30, 0x39, 0x36, 0x3e, 0x3e, 0x3e, 0x3e, 0x5d, 0x00
	.type		__unnamed_2,@object
	.size		__unnamed_2,(.L_2 - __unnamed_2)
__unnamed_2:
        /* <DEDUP_REMOVED lines=40> */
        /*04ed*/ 	.byte	0x74, 0x65, 0x3a, 0x3a, 0x43, 0x3c, 0x30, 0x3e, 0x3e, 0x3e, 0x3e, 0x5d, 0x00
.L_2:


//--------------------- .nv.shared._ZN7cutlass13device_kernelINS_4gemm6kernel13GemmUniversalIN4cute5tupleIJiiiiEEENS1_10collective13CollectiveMmaINS1_35MainloopSm100TmaUmmaWarpSpecializedILi27ELi2ELi4ENS5_IJNS4_1CILi4EEENSA_ILi1EEESC_EEEEENS5_IJNSA_ILi64EEESF_SF_EEENS_12float_e5m2_tENS5_IJlSC_lEEESH_SI_NS4_8TiledMMAINS4_8MMA_AtomIJNS4_10MMA_TraitsINS4_19SM100_MMA_F8F6F4_SSEJSH_SH_fSF_SF_NS4_17integral_constantINS4_4UMMA5MajorELSP_0EEESQ_NSN_INSO_7ScaleInELSR_0EEESS_EEEEEENS4_6LayoutINS5_IJSC_SC_SC_EEENS5_IJNSA_ILi0EEESX_SX_EEEEENS5_IJNS4_10UnderscoreES10_S10_EEEEENS4_13SM90_TMA_LOADENS4_14ComposedLayoutINS4_7SwizzleILi2ELi4ELi3EEENS4_18smem_ptr_flag_bitsILi8EEENSV_INS5_IJNSA_ILi8EEESF_EEENS5_IJSF_SC_EEEEEEEvNS4_8identityENS4_23SM90_TMA_LOAD_MULTICASTES1D_vS1E_EENS_8epilogue10collective18CollectiveEpilogueINS1H_23Sm100TmaWarpSpecializedILi1ELi1ELi32ELb0ELb0EEEJSG_NS5_IJNSV_ISF_SC_EES1M_EEESH_SI_SH_SI_NS1H_6fusion15FusionCallbacksIS1L_NS1O_17LinearCombinationISH_fSH_fLNS_15FloatRoundStyleE2EEESG_S1N_JEEENS4_5SM1004TMEM4LOAD26SM100_TMEM_LOAD_16dp32b32xES13_S1D_NS4_39AutoVectorizingCopyWithAssumedAlignmentILi128EEENS4_14SM90_TMA_STOREES1D_S1Z_S1Z_EEEvvEEEEvNT_6ParamsE --------------------------
	.section	.nv.shared._ZN7cutlass13device_kernelINS_4gemm6kernel13GemmUniversalIN4cute5tupleIJiiiiEEENS1_10collective13CollectiveMmaINS1_35MainloopSm100TmaUmmaWarpSpecializedILi27ELi2ELi4ENS5_IJNS4_1CILi4EEENSA_ILi1EEESC_EEEEENS5_IJNSA_ILi64EEESF_SF_EEENS_12float_e5m2_tENS5_IJlSC_lEEESH_SI_NS4_8TiledMMAINS4_8MMA_AtomIJNS4_10MMA_TraitsINS4_19SM100_MMA_F8F6F4_SSEJSH_SH_fSF_SF_NS4_17integral_constantINS4_4UMMA5MajorELSP_0EEESQ_NSN_INSO_7ScaleInELSR_0EEESS_EEEEEENS4_6LayoutINS5_IJSC_SC_SC_EEENS5_IJNSA_ILi0EEESX_SX_EEEEENS5_IJNS4_10UnderscoreES10_S10_EEEEENS4_13SM90_TMA_LOADENS4_14ComposedLayoutINS4_7SwizzleILi2ELi4ELi3EEENS4_18smem_ptr_flag_bitsILi8EEENSV_INS5_IJNSA_ILi8EEESF_EEENS5_IJSF_SC_EEEEEEEvNS4_8identityENS4_23SM90_TMA_LOAD_MULTICASTES1D_vS1E_EENS_8epilogue10collective18CollectiveEpilogueINS1H_23Sm100TmaWarpSpecializedILi1ELi1ELi32ELb0ELb0EEEJSG_NS5_IJNSV_ISF_SC_EES1M_EEESH_SI_SH_SI_NS1H_6fusion15FusionCallbacksIS1L_NS1O_17LinearCombinationISH_fSH_fLNS_15FloatRoundStyleE2EEESG_S1N_JEEENS4_5SM1004TMEM4LOAD26SM100_TMEM_LOAD_16dp32b32xES13_S1D_NS4_39AutoVectorizingCopyWithAssumedAlignmentILi128EEENS4_14SM90_TMA_STOREES1D_S1Z_S1Z_EEEvvEEEEvNT_6ParamsE,"aw",@nobits
	.sectionflags	@""
	.align	16
	.zero		1024


//--------------------- .nv.shared.reserved.0     --------------------------
	.section	.nv.shared.reserved.0,"aw",@nobits
	.weak		__nv_reservedSMEM_offset_0_alias
	.size		__nv_reservedSMEM_offset_0_alias, 0, 64
	.other		__nv_reservedSMEM_offset_0_alias,@"STO_CUDA_RESERVED_SHARED STV_DEFAULT"
__nv_reservedSMEM_offset_0_alias:
	.zero		0
.nv.shared.reserved.0:
	.zero		64
	.weak		__nv_reservedSMEM_tcgen05_partition
	.type		__nv_reservedSMEM_tcgen05_partition,@object
	.size		__nv_reservedSMEM_tcgen05_partition,(.L_0 - __nv_reservedSMEM_tcgen05_partition)
__nv_reservedSMEM_tcgen05_partition:
	.zero		32
.L_0:


//--------------------- .nv.global                --------------------------
	.section	.nv.global,"aw",@nobits
.nv.global:
	.type		_ZN40_INTERNAL_77886c12_4_k_cu_b0ce0b49_205744cute1_E,@object
	.size		_ZN40_INTERNAL_77886c12_4_k_cu_b0ce0b49_205744cute1_E,(_ZN40_INTERNAL_77886c12_4_k_cu_b0ce0b49_205744cuda3std3__45__cpo6cbeginE - _ZN40_INTERNAL_77886c12_4_k_cu_b0ce0b49_205744cute1_E)
_ZN40_INTERNAL_77886c12_4_k_cu_b0ce0b49_205744cute1_E:
	.zero		1
	.type		_ZN40_INTERNAL_77886c12_4_k_cu_b0ce0b49_205744cuda3std3__45__cpo6cbeginE,@object
	.size		_ZN40_INTERNAL_77886c12_4_k_cu_b0ce0b49_205744cuda3std3__45__cpo6cbeginE,(_ZN40_INTERNAL_77886c12_4_k_cu_b0ce0b49_205744cuda3std3__48in_placeE - _ZN40_INTERNAL_77886c12_4_k_cu_b0ce0b49_205744cuda3std3__45__cpo6cbeginE)
_ZN40_INTERNAL_77886c12_4_k_cu_b0ce0b49_205744cuda3std3__45__cpo6cbeginE:
	.zero		1
	.type		_ZN40_INTERNAL_77886c12_4_k_cu_b0ce0b49_205744cuda3std3__48in_placeE,@object
	.size		_ZN40_INTERNAL_77886c12_4_k_cu_b0ce0b49_205744cuda3std3__48in_placeE,(_ZN40_INTERNAL_77886c12_4_k_cu_b0ce0b49_205744cuda3std6ranges3__45__cpo9iter_moveE - _ZN40_INTERNAL_77886c12_4_k_cu_b0ce0b49_205744cuda3std3__48in_placeE)
_ZN40_INTERNAL_77886c12_4_k_cu_b0ce0b49_205744cuda3std3__48in_placeE:
	.zero		1
	.type		_ZN40_INTERNAL_77886c12_4_k_cu_b0ce0b49_205744cuda3std6ranges3__45__cpo9iter_moveE,@object
	.size		_ZN40_INTERNAL_77886c12_4_k_cu_b0ce0b49_205744cuda3std6ranges3__45__cpo9iter_moveE,(_ZN40_INTERNAL_77886c12_4_k_cu_b0ce0b49_205744cuda3std3__45__cpo5beginE - _ZN40_INTERNAL_77886c12_4_k_cu_b0ce0b49_205744cuda3std6ranges3__45__cpo9iter_moveE)
_ZN40_INTERNAL_77886c12_4_k_cu_b0ce0b49_205744cuda3std6ranges3__45__cpo9iter_moveE:
	.zero		1
	.type		_ZN40_INTERNAL_77886c12_4_k_cu_b0ce0b49_205744cuda3std3__45__cpo5beginE,@object
	.size		_ZN40_INTERNAL_77886c12_4_k_cu_b0ce0b49_205744cuda3std3__45__cpo5beginE,(_ZN40_INTERNAL_77886c12_4_k_cu_b0ce0b49_205744cuda3std3__442_GLOBAL__N__77886c12_4_k_cu_b0ce0b49_205746ignoreE - _ZN40_INTERNAL_77886c12_4_k_cu_b0ce0b49_205744cuda3std3__45__cpo5beginE)
_ZN40_INTERNAL_77886c12_4_k_cu_b0ce0b49_205744cuda3std3__45__cpo5beginE:
	.zero		1
	.type		_ZN40_INTERNAL_77886c12_4_k_cu_b0ce0b49_205744cuda3std3__442_GLOBAL__N__77886c12_4_k_cu_b0ce0b49_205746ignoreE,@object
	.size		_ZN40_INTERNAL_77886c12_4_k_cu_b0ce0b49_205744cuda3std3__442_GLOBAL__N__77886c12_4_k_cu_b0ce0b49_205746ignoreE,(_ZN40_INTERNAL_77886c12_4_k_cu_b0ce0b49_205744cute7productE - _ZN40_INTERNAL_77886c12_4_k_cu_b0ce0b49_205744cuda3std3__442_GLOBAL__N__77886c12_4_k_cu_b0ce0b49_205746ignoreE)
_ZN40_INTERNAL_77886c12_4_k_cu_b0ce0b49_205744cuda3std3__442_GLOBAL__N__77886c12_4_k_cu_b0ce0b49_205746ignoreE:
	.zero		1
	.type		_ZN40_INTERNAL_77886c12_4_k_cu_b0ce0b49_205744cute7productE,@object
	.size		_ZN40_INTERNAL_77886c12_4_k_cu_b0ce0b49_205744cute7productE,(_ZN40_INTERNAL_77886c12_4_k_cu_b0ce0b49_205744cuda3std3__45__cpo3endE - _ZN40_INTERNAL_77886c12_4_k_cu_b0ce0b49_205744cute7productE)
_ZN40_INTERNAL_77886c12_4_k_cu_b0ce0b49_205744cute7productE:
	.zero		1
	.type		_ZN40_INTERNAL_77886c12_4_k_cu_b0ce0b49_205744cuda3std3__45__cpo3endE,@object
	.size		_ZN40_INTERNAL_77886c12_4_k_cu_b0ce0b49_205744cuda3std3__45__cpo3endE,(_ZN40_INTERNAL_77886c12_4_k_cu_b0ce0b49_205744cuda3std3__419piecewise_constructE - _ZN40_INTERNAL_77886c12_4_k_cu_b0ce0b49_205744cuda3std3__45__cpo3endE)
_ZN40_INTERNAL_77886c12_4_k_cu_b0ce0b49_205744cuda3std3__45__cpo3endE:
	.zero		1
	.type		_ZN40_INTERNAL_77886c12_4_k_cu_b0ce0b49_205744cuda3std3__419piecewise_constructE,@object
	.size		_ZN40_INTERNAL_77886c12_4_k_cu_b0ce0b49_205744cuda3std3__419piecewise_constructE,(_ZN40_INTERNAL_77886c12_4_k_cu_b0ce0b49_205744cuda3std3__45__cpo4cendE - _ZN40_INTERNAL_77886c12_4_k_cu_b0ce0b49_205744cuda3std3__419piecewise_constructE)
_ZN40_INTERNAL_77886c12_4_k_cu_b0ce0b49_205744cuda3std3__419piecewise_constructE:
	.zero		1
	.type		_ZN40_INTERNAL_77886c12_4_k_cu_b0ce0b49_205744cuda3std3__45__cpo4cendE,@object
	.size		_ZN40_INTERNAL_77886c12_4_k_cu_b0ce0b49_205744cuda3std3__45__cpo4cendE,(_ZN40_INTERNAL_77886c12_4_k_cu_b0ce0b49_205744cuda3std6ranges3__45__cpo4swapE - _ZN40_INTERNAL_77886c12_4_k_cu_b0ce0b49_205744cuda3std3__45__cpo4cendE)
_ZN40_INTERNAL_77886c12_4_k_cu_b0ce0b49_205744cuda3std3__45__cpo4cendE:
	.zero		1
	.type		_ZN40_INTERNAL_77886c12_4_k_cu_b0ce0b49_205744cuda3std6ranges3__45__cpo4swapE,@object
	.size		_ZN40_INTERNAL_77886c12_4_k_cu_b0ce0b49_205744cuda3std6ranges3__45__cpo4swapE,(.L_10 - _ZN40_INTERNAL_77886c12_4_k_cu_b0ce0b49_205744cuda3std6ranges3__45__cpo4swapE)
_ZN40_INTERNAL_77886c12_4_k_cu_b0ce0b49_205744cuda3std6ranges3__45__cpo4swapE:
	.zero		1
.L_10:


//--------------------- .nv.constant0._ZN7cutlass13device_kernelINS_4gemm6kernel13GemmUniversalIN4cute5tupleIJiiiiEEENS1_10collective13CollectiveMmaINS1_35MainloopSm100TmaUmmaWarpSpecializedILi27ELi2ELi4ENS5_IJNS4_1CILi4EEENSA_ILi1EEESC_EEEEENS5_IJNSA_ILi64EEESF_SF_EEENS_12float_e5m2_tENS5_IJlSC_lEEESH_SI_NS4_8TiledMMAINS4_8MMA_AtomIJNS4_10MMA_TraitsINS4_19SM100_MMA_F8F6F4_SSEJSH_SH_fSF_SF_NS4_17integral_constantINS4_4UMMA5MajorELSP_0EEESQ_NSN_INSO_7ScaleInELSR_0EEESS_EEEEEENS4_6LayoutINS5_IJSC_SC_SC_EEENS5_IJNSA_ILi0EEESX_SX_EEEEENS5_IJNS4_10UnderscoreES10_S10_EEEEENS4_13SM90_TMA_LOADENS4_14ComposedLayoutINS4_7SwizzleILi2ELi4ELi3EEENS4_18smem_ptr_flag_bitsILi8EEENSV_INS5_IJNSA_ILi8EEESF_EEENS5_IJSF_SC_EEEEEEEvNS4_8identityENS4_23SM90_TMA_LOAD_MULTICASTES1D_vS1E_EENS_8epilogue10collective18CollectiveEpilogueINS1H_23Sm100TmaWarpSpecializedILi1ELi1ELi32ELb0ELb0EEEJSG_NS5_IJNSV_ISF_SC_EES1M_EEESH_SI_SH_SI_NS1H_6fusion15FusionCallbacksIS1L_NS1O_17LinearCombinationISH_fSH_fLNS_15FloatRoundStyleE2EEESG_S1N_JEEENS4_5SM1004TMEM4LOAD26SM100_TMEM_LOAD_16dp32b32xES13_S1D_NS4_39AutoVectorizingCopyWithAssumedAlignmentILi128EEENS4_14SM90_TMA_STOREES1D_S1Z_S1Z_EEEvvEEEEvNT_6ParamsE --------------------------
	.section	.nv.constant0._ZN7cutlass13device_kernelINS_4gemm6kernel13GemmUniversalIN4cute5tupleIJiiiiEEENS1_10collective13CollectiveMmaINS1_35MainloopSm100TmaUmmaWarpSpecializedILi27ELi2ELi4ENS5_IJNS4_1CILi4EEENSA_ILi1EEESC_EEEEENS5_IJNSA_ILi64EEESF_SF_EEENS_12float_e5m2_tENS5_IJlSC_lEEESH_SI_NS4_8TiledMMAINS4_8MMA_AtomIJNS4_10MMA_TraitsINS4_19SM100_MMA_F8F6F4_SSEJSH_SH_fSF_SF_NS4_17integral_constantINS4_4UMMA5MajorELSP_0EEESQ_NSN_INSO_7ScaleInELSR_0EEESS_EEEEEENS4_6LayoutINS5_IJSC_SC_SC_EEENS5_IJNSA_ILi0EEESX_SX_EEEEENS5_IJNS4_10UnderscoreES10_S10_EEEEENS4_13SM90_TMA_LOADENS4_14ComposedLayoutINS4_7SwizzleILi2ELi4ELi3EEENS4_18smem_ptr_flag_bitsILi8EEENSV_INS5_IJNSA_ILi8EEESF_EEENS5_IJSF_SC_EEEEEEEvNS4_8identityENS4_23SM90_TMA_LOAD_MULTICASTES1D_vS1E_EENS_8epilogue10collective18CollectiveEpilogueINS1H_23Sm100TmaWarpSpecializedILi1ELi1ELi32ELb0ELb0EEEJSG_NS5_IJNSV_ISF_SC_EES1M_EEESH_SI_SH_SI_NS1H_6fusion15FusionCallbacksIS1L_NS1O_17LinearCombinationISH_fSH_fLNS_15FloatRoundStyleE2EEESG_S1N_JEEENS4_5SM1004TMEM4LOAD26SM100_TMEM_LOAD_16dp32b32xES13_S1D_NS4_39AutoVectorizingCopyWithAssumedAlignmentILi128EEENS4_14SM90_TMA_STOREES1D_S1Z_S1Z_EEEvvEEEEvNT_6ParamsE,"a",@progbits
	.sectionflags	@""
	.align	4
.nv.constant0._ZN7cutlass13device_kernelINS_4gemm6kernel13GemmUniversalIN4cute5tupleIJiiiiEEENS1_10collective13CollectiveMmaINS1_35MainloopSm100TmaUmmaWarpSpecializedILi27ELi2ELi4ENS5_IJNS4_1CILi4EEENSA_ILi1EEESC_EEEEENS5_IJNSA_ILi64EEESF_SF_EEENS_12float_e5m2_tENS5_IJlSC_lEEESH_SI_NS4_8TiledMMAINS4_8MMA_AtomIJNS4_10MMA_TraitsINS4_19SM100_MMA_F8F6F4_SSEJSH_SH_fSF_SF_NS4_17integral_constantINS4_4UMMA5MajorELSP_0EEESQ_NSN_INSO_7ScaleInELSR_0EEESS_EEEEEENS4_6LayoutINS5_IJSC_SC_SC_EEENS5_IJNSA_ILi0EEESX_SX_EEEEENS5_IJNS4_10UnderscoreES10_S10_EEEEENS4_13SM90_TMA_LOADENS4_14ComposedLayoutINS4_7SwizzleILi2ELi4ELi3EEENS4_18smem_ptr_flag_bitsILi8EEENSV_INS5_IJNSA_ILi8EEESF_EEENS5_IJSF_SC_EEEEEEEvNS4_8identityENS4_23SM90_TMA_LOAD_MULTICASTES1D_vS1E_EENS_8epilogue10collective18CollectiveEpilogueINS1H_23Sm100TmaWarpSpecializedILi1ELi1ELi32ELb0ELb0EEEJSG_NS5_IJNSV_ISF_SC_EES1M_EEESH_SI_SH_SI_NS1H_6fusion15FusionCallbacksIS1L_NS1O_17LinearCombinationISH_fSH_fLNS_15FloatRoundStyleE2EEESG_S1N_JEEENS4_5SM1004TMEM4LOAD26SM100_TMEM_LOAD_16dp32b32xES13_S1D_NS4_39AutoVectorizingCopyWithAssumedAlignmentILi128EEENS4_14SM90_TMA_STOREES1D_S1Z_S1Z_EEEvvEEEEvNT_6ParamsE:
	.zero		2944


//--------------------- SYMBOLS --------------------------

	.type		.nv.reservedSmem.offset0,@object
	.size		.nv.reservedSmem.offset0,0x4
	.type		.nv.reservedSmem.cap,@object
	.size		.nv.reservedSmem.cap,0x4
	.type		__assertfail,@function
